	.target	sm_100a

	.elftype	@"ET_EXEC"


//--------------------- .note.nv.tkinfo           --------------------------
	.section	.note.nv.tkinfo,"",@"SHT_NOTE"
	.sectionflags	@"SHF_NOTE_NV_TKINFO"
	.tkinfo
        /*0018*/ 	.word	0x00000002
        /*0030*/ 	.string	""
        /*0030*/ 	.string	"ptxas"
        /*0030*/ 	.string	"Cuda compilation tools, release 13.0, V13.0.88"
        /*0030*/ 	.string	"Build cuda_13.0.r13.0/compiler.36424714_0"
        /*0030*/ 	.string	"-arch sm_100a -m 64 "



//--------------------- .note.nv.cuinfo           --------------------------
	.section	.note.nv.cuinfo,"",@"SHT_NOTE"
	.sectionflags	@"SHF_NOTE_NV_CUINFO"
        /*0018*/ 	.short	0x0002
        /*001a*/ 	.short	0x0064
        /*001c*/ 	.short	0x0082
	.zero		2


//--------------------- .nv.info                  --------------------------
	.section	.nv.info,"",@"SHT_CUDA_INFO"
	.align	4


	//----- nvinfo : EIATTR_REGCOUNT
	.align		4
        /*0000*/ 	.byte	0x04, 0x2f
        /*0002*/ 	.short	(.L_19 - .L_18)
	.align		4
.L_18:
        /*0004*/ 	.word	index@(_ZN7cutlass13device_kernelINS_4gemm6kernel13GemmUniversalIN4cute5tupleIJiiiiEEENS1_10collective13CollectiveMmaINS1_35MainloopSm100TmaUmmaWarpSpecializedILi3ELi2ELi4ENS5_IJNS4_1CILi1EEENSA_ILi2EEESB_EEEEENS5_IJNSA_ILi64EEESF_NSA_ILi32EEEEEENS_6half_tENS5_IJlSB_lEEESI_SJ_NS4_8TiledMMAINS4_8MMA_AtomIJNS4_20SM100_MMA_F16BF16_SSISI_SI_fLi64ELi64ELNS4_4UMMA5MajorE0ELSO_0ELNSN_7ScaleInE0ELSP_0EEEEEENS4_6LayoutINS5_IJSB_SB_SB_EEENS5_IJNSA_ILi0EEESU_SU_EEEEENS5_IJNS4_10UnderscoreESX_SX_EEEEENS4_23SM90_TMA_LOAD_MULTICASTENS4_14ComposedLayoutINS4_7SwizzleILi2ELi4ELi3EEENS4_18smem_ptr_flag_bitsILi16EEENSS_INS5_IJNSA_ILi8EEESG_EEENS5_IJSG_SB_EEEEEEEvNS4_8identityENS4_13SM90_TMA_LOADES1A_vS1B_EENS_8epilogue10collective18CollectiveEpilogueINS1E_23Sm100TmaWarpSpecializedILi3ELi2ELi16ELb1ELb0EEEJSH_NS5_IJNSS_ISF_SB_EENSS_ISG_SB_EEEEESI_SJ_SI_SJ_NS1E_6fusion15FusionCallbacksIS1I_NS1M_17LinearCombinationISI_fSI_fLNS_15FloatRoundStyleE2EEESH_S1L_JEEENS4_5SM1004TMEM4LOAD26SM100_TMEM_LOAD_16dp256b4xES1C_S1A_NS4_17SM75_U32x4_LDSM_NENS4_14SM90_TMA_STOREES1A_NS4_17SM90_U32x4_STSM_NENS4_39AutoVectorizingCopyWithAssumedAlignmentILi128EEEEEEvvEEEEvNT_6ParamsE)
        /*0008*/ 	.word	0x00000045


	//----- nvinfo : EIATTR_FRAME_SIZE
	.align		4
.L_19:
        /*000c*/ 	.byte	0x04, 0x11
        /*000e*/ 	.short	(.L_21 - .L_20)
	.align		4
.L_20:
        /*0010*/ 	.word	index@($__internal_2_$__cuda_sm10x_tcgen05_guardrail_trap_unallocated_columns_being_dealloced)
        /*0014*/ 	.word	0x00000000


	//----- nvinfo : EIATTR_FRAME_SIZE
	.align		4
.L_21:
        /*0018*/ 	.byte	0x04, 0x11
        /*001a*/ 	.short	(.L_23 - .L_22)
	.align		4
.L_22:
        /*001c*/ 	.word	index@($__internal_1_$__cuda_sm10x_tcgen05_guardrail_trap_phase_invalid_during_alloc)
        /*0020*/ 	.word	0x00000000


	//----- nvinfo : EIATTR_FRAME_SIZE
	.align		4
.L_23:
        /*0024*/ 	.byte	0x04, 0x11
        /*0026*/ 	.short	(.L_25 - .L_24)
	.align		4
.L_24:
        /*0028*/ 	.word	index@($__internal_0_$__cuda_sm10x_tcgen05_guardrail_trap_col_being_dealloced_not_returned_by_alloc)
        /*002c*/ 	.word	0x00000000


	//----- nvinfo : EIATTR_FRAME_SIZE
	.align		4
.L_25:
        /*0030*/ 	.byte	0x04, 0x11
        /*0032*/ 	.short	(.L_27 - .L_26)
	.align		4
.L_26:
        /*0034*/ 	.word	index@(_ZN7cutlass13device_kernelINS_4gemm6kernel13GemmUniversalIN4cute5tupleIJiiiiEEENS1_10collective13CollectiveMmaINS1_35MainloopSm100TmaUmmaWarpSpecializedILi3ELi2ELi4ENS5_IJNS4_1CILi1EEENSA_ILi2EEESB_EEEEENS5_IJNSA_ILi64EEESF_NSA_ILi32EEEEEENS_6half_tENS5_IJlSB_lEEESI_SJ_NS4_8TiledMMAINS4_8MMA_AtomIJNS4_20SM100_MMA_F16BF16_SSISI_SI_fLi64ELi64ELNS4_4UMMA5MajorE0ELSO_0ELNSN_7ScaleInE0ELSP_0EEEEEENS4_6LayoutINS5_IJSB_SB_SB_EEENS5_IJNSA_ILi0EEESU_SU_EEEEENS5_IJNS4_10UnderscoreESX_SX_EEEEENS4_23SM90_TMA_LOAD_MULTICASTENS4_14ComposedLayoutINS4_7SwizzleILi2ELi4ELi3EEENS4_18smem_ptr_flag_bitsILi16EEENSS_INS5_IJNSA_ILi8EEESG_EEENS5_IJSG_SB_EEEEEEEvNS4_8identityENS4_13SM90_TMA_LOADES1A_vS1B_EENS_8epilogue10collective18CollectiveEpilogueINS1E_23Sm100TmaWarpSpecializedILi3ELi2ELi16ELb1ELb0EEEJSH_NS5_IJNSS_ISF_SB_EENSS_ISG_SB_EEEEESI_SJ_SI_SJ_NS1E_6fusion15FusionCallbacksIS1I_NS1M_17LinearCombinationISI_fSI_fLNS_15FloatRoundStyleE2EEESH_S1L_JEEENS4_5SM1004TMEM4LOAD26SM100_TMEM_LOAD_16dp256b4xES1C_S1A_NS4_17SM75_U32x4_LDSM_NENS4_14SM90_TMA_STOREES1A_NS4_17SM90_U32x4_STSM_NENS4_39AutoVectorizingCopyWithAssumedAlignmentILi128EEEEEEvvEEEEvNT_6ParamsE)
        /*0038*/ 	.word	0x00000000


	//----- nvinfo : EIATTR_MIN_STACK_SIZE
	.align		4
.L_27:
        /*003c*/ 	.byte	0x04, 0x12
        /*003e*/ 	.short	(.L_29 - .L_28)
	.align		4
.L_28:
        /*0040*/ 	.word	index@(_ZN7cutlass13device_kernelINS_4gemm6kernel13GemmUniversalIN4cute5tupleIJiiiiEEENS1_10collective13CollectiveMmaINS1_35MainloopSm100TmaUmmaWarpSpecializedILi3ELi2ELi4ENS5_IJNS4_1CILi1EEENSA_ILi2EEESB_EEEEENS5_IJNSA_ILi64EEESF_NSA_ILi32EEEEEENS_6half_tENS5_IJlSB_lEEESI_SJ_NS4_8TiledMMAINS4_8MMA_AtomIJNS4_20SM100_MMA_F16BF16_SSISI_SI_fLi64ELi64ELNS4_4UMMA5MajorE0ELSO_0ELNSN_7ScaleInE0ELSP_0EEEEEENS4_6LayoutINS5_IJSB_SB_SB_EEENS5_IJNSA_ILi0EEESU_SU_EEEEENS5_IJNS4_10UnderscoreESX_SX_EEEEENS4_23SM90_TMA_LOAD_MULTICASTENS4_14ComposedLayoutINS4_7SwizzleILi2ELi4ELi3EEENS4_18smem_ptr_flag_bitsILi16EEENSS_INS5_IJNSA_ILi8EEESG_EEENS5_IJSG_SB_EEEEEEEvNS4_8identityENS4_13SM90_TMA_LOADES1A_vS1B_EENS_8epilogue10collective18CollectiveEpilogueINS1E_23Sm100TmaWarpSpecializedILi3ELi2ELi16ELb1ELb0EEEJSH_NS5_IJNSS_ISF_SB_EENSS_ISG_SB_EEEEESI_SJ_SI_SJ_NS1E_6fusion15FusionCallbacksIS1I_NS1M_17LinearCombinationISI_fSI_fLNS_15FloatRoundStyleE2EEESH_S1L_JEEENS4_5SM1004TMEM4LOAD26SM100_TMEM_LOAD_16dp256b4xES1C_S1A_NS4_17SM75_U32x4_LDSM_NENS4_14SM90_TMA_STOREES1A_NS4_17SM90_U32x4_STSM_NENS4_39AutoVectorizingCopyWithAssumedAlignmentILi128EEEEEEvvEEEEvNT_6ParamsE)
        /*0044*/ 	.word	0x00000000
.L_29:


//--------------------- .nv.compat                --------------------------
	.section	.nv.compat,"",@"SHT_CUDA_COMPAT_INFO"
	.align	4
        /*0000*/ 	.byte	0x02, 0x09, 0x01, 0x00, 0x02, 0x02, 0x02, 0x00, 0x02, 0x05, 0x05, 0x00, 0x03, 0x07, 0x01, 0x01
        /*0010*/ 	.byte	0x02, 0x03, 0x01, 0x00, 0x02, 0x06, 0x01, 0x00, 0x04, 0x0b, 0x08, 0x00, 0x09, 0x00, 0x00, 0x00
        /*0020*/ 	.byte	0x00, 0x00, 0x00, 0x00


//--------------------- .nv.info._ZN7cutlass13device_kernelINS_4gemm6kernel13GemmUniversalIN4cute5tupleIJiiiiEEENS1_10collective13CollectiveMmaINS1_35MainloopSm100TmaUmmaWarpSpecializedILi3ELi2ELi4ENS5_IJNS4_1CILi1EEENSA_ILi2EEESB_EEEEENS5_IJNSA_ILi64EEESF_NSA_ILi32EEEEEENS_6half_tENS5_IJlSB_lEEESI_SJ_NS4_8TiledMMAINS4_8MMA_AtomIJNS4_20SM100_MMA_F16BF16_SSISI_SI_fLi64ELi64ELNS4_4UMMA5MajorE0ELSO_0ELNSN_7ScaleInE0ELSP_0EEEEEENS4_6LayoutINS5_IJSB_SB_SB_EEENS5_IJNSA_ILi0EEESU_SU_EEEEENS5_IJNS4_10UnderscoreESX_SX_EEEEENS4_23SM90_TMA_LOAD_MULTICASTENS4_14ComposedLayoutINS4_7SwizzleILi2ELi4ELi3EEENS4_18smem_ptr_flag_bitsILi16EEENSS_INS5_IJNSA_ILi8EEESG_EEENS5_IJSG_SB_EEEEEEEvNS4_8identityENS4_13SM90_TMA_LOADES1A_vS1B_EENS_8epilogue10collective18CollectiveEpilogueINS1E_23Sm100TmaWarpSpecializedILi3ELi2ELi16ELb1ELb0EEEJSH_NS5_IJNSS_ISF_SB_EENSS_ISG_SB_EEEEESI_SJ_SI_SJ_NS1E_6fusion15FusionCallbacksIS1I_NS1M_17LinearCombinationISI_fSI_fLNS_15FloatRoundStyleE2EEESH_S1L_JEEENS4_5SM1004TMEM4LOAD26SM100_TMEM_LOAD_16dp256b4xES1C_S1A_NS4_17SM75_U32x4_LDSM_NENS4_14SM90_TMA_STOREES1A_NS4_17SM90_U32x4_STSM_NENS4_39AutoVectorizingCopyWithAssumedAlignmentILi128EEEEEEvvEEEEvNT_6ParamsE --------------------------
	.section	.nv.info._ZN7cutlass13device_kernelINS_4gemm6kernel13GemmUniversalIN4cute5tupleIJiiiiEEENS1_10collective13CollectiveMmaINS1_35MainloopSm100TmaUmmaWarpSpecializedILi3ELi2ELi4ENS5_IJNS4_1CILi1EEENSA_ILi2EEESB_EEEEENS5_IJNSA_ILi64EEESF_NSA_ILi32EEEEEENS_6half_tENS5_IJlSB_lEEESI_SJ_NS4_8TiledMMAINS4_8MMA_AtomIJNS4_20SM100_MMA_F16BF16_SSISI_SI_fLi64ELi64ELNS4_4UMMA5MajorE0ELSO_0ELNSN_7ScaleInE0ELSP_0EEEEEENS4_6LayoutINS5_IJSB_SB_SB_EEENS5_IJNSA_ILi0EEESU_SU_EEEEENS5_IJNS4_10UnderscoreESX_SX_EEEEENS4_23SM90_TMA_LOAD_MULTICASTENS4_14ComposedLayoutINS4_7SwizzleILi2ELi4ELi3EEENS4_18smem_ptr_flag_bitsILi16EEENSS_INS5_IJNSA_ILi8EEESG_EEENS5_IJSG_SB_EEEEEEEvNS4_8identityENS4_13SM90_TMA_LOADES1A_vS1B_EENS_8epilogue10collective18CollectiveEpilogueINS1E_23Sm100TmaWarpSpecializedILi3ELi2ELi16ELb1ELb0EEEJSH_NS5_IJNSS_ISF_SB_EENSS_ISG_SB_EEEEESI_SJ_SI_SJ_NS1E_6fusion15FusionCallbacksIS1I_NS1M_17LinearCombinationISI_fSI_fLNS_15FloatRoundStyleE2EEESH_S1L_JEEENS4_5SM1004TMEM4LOAD26SM100_TMEM_LOAD_16dp256b4xES1C_S1A_NS4_17SM75_U32x4_LDSM_NENS4_14SM90_TMA_STOREES1A_NS4_17SM90_U32x4_STSM_NENS4_39AutoVectorizingCopyWithAssumedAlignmentILi128EEEEEEvvEEEEvNT_6ParamsE,"",@"SHT_CUDA_INFO"
	.sectionflags	@""
	.align	4


	//----- nvinfo : EIATTR_CUDA_API_VERSION
	.align		4
        /*0000*/ 	.byte	0x04, 0x37
        /*0002*/ 	.short	(.L_31 - .L_30)
.L_30:
        /*0004*/ 	.word	0x00000082


	//----- nvinfo : EIATTR_KPARAM_INFO
	.align		4
.L_31:
        /*0008*/ 	.byte	0x04, 0x17
        /*000a*/ 	.short	(.L_33 - .L_32)
.L_32:
        /*000c*/ 	.word	0x00000000
        /*0010*/ 	.short	0x0000
        /*0012*/ 	.short	0x0000
        /*0014*/ 	.byte	0x00, 0xf0, 0x01, 0x20


	//----- nvinfo : EIATTR_AT_ENTRY_FRAGMENTS
	.align		4
.L_33:
        /*0018*/ 	.byte	0x04, 0x4f
        /*001a*/ 	.short	(.L_35 - .L_34)


	//   ....[0]....
.L_34:
        /*001c*/ 	.word	0x00000006


	//----- nvinfo : EIATTR_RESERVED_SMEM_USED
	.align		4
.L_35:
        /*0020*/ 	.byte	0x01, 0x41
	.zero		2


	//----- nvinfo : EIATTR_SPARSE_MMA_MASK
	.align		4
        /*0024*/ 	.byte	0x03, 0x50
        /*0026*/ 	.short	0x0000


	//----- nvinfo : EIATTR_TCGEN05_1CTA_USED
	.align		4
        /*0028*/ 	.byte	0x01, 0x51
	.zero		2


	//----- nvinfo : EIATTR_MAXREG_COUNT
	.align		4
        /*002c*/ 	.byte	0x03, 0x1b
        /*002e*/ 	.short	0x00ff


	//----- nvinfo : EIATTR_NUM_BARRIERS
	.align		4
        /*0030*/ 	.byte	0x02, 0x4c
        /*0032*/ 	.byte	0x07
	.zero		1


	//----- nvinfo : EIATTR_EXTERNS
	.align		4
        /*0034*/ 	.byte	0x04, 0x0f
        /*0036*/ 	.short	(.L_37 - .L_36)


	//   ....[0]....
	.align		4
.L_36:
        /*0038*/ 	.word	index@(__assertfail)


	//----- nvinfo : EIATTR_MERCURY_ISA_VERSION
	.align		4
.L_37:
        /*003c*/ 	.byte	0x03, 0x5f
        /*003e*/ 	.short	0x0101


	//----- nvinfo : EIATTR_INT_WARP_WIDE_INSTR_OFFSETS
	.align		4
        /*0040*/ 	.byte	0x04, 0x31
        /*0042*/ 	.short	(.L_39 - .L_38)


	//   ....[0]....
.L_38:
        /*0044*/ 	.word	0x00003b50


	//   ....[1]....
        /*0048*/ 	.word	0x00003b80


	//   ....[2]....
        /*004c*/ 	.word	0x00003ba0


	//   ....[3]....
        /*0050*/ 	.word	0x00004770


	//   ....[4]....
        /*0054*/ 	.word	0x000047f0


	//   ....[5]....
        /*0058*/ 	.word	0x000048f0


	//   ....[6]....
        /*005c*/ 	.word	0x00004a00


	//----- nvinfo : EIATTR_COOP_GROUP_MASK_REGIDS
	.align		4
.L_39:
        /*0060*/ 	.byte	0x04, 0x29
        /*0062*/ 	.short	(.L_41 - .L_40)


	//   ....[0]....
.L_40:
        /*0064*/ 	.word	0xffffffff


	//   ....[1]....
        /*0068*/ 	.word	0xffffffff


	//   ....[2]....
        /*006c*/ 	.word	0xffffffff


	//   ....[3]....
        /*0070*/ 	.word	0xffffffff


	//   ....[4]....
        /*0074*/ 	.word	0xffffffff


	//   ....[5]....
        /*0078*/ 	.word	0xffffffff


	//   ....[6]....
        /*007c*/ 	.word	0xffffffff


	//   ....[7]....
        /*0080*/ 	.word	0xffffffff


	//   ....[8]....
        /*0084*/ 	.word	0xffffffff


	//   ....[9]....
        /*0088*/ 	.word	0xffffffff


	//   ....[10]....
        /*008c*/ 	.word	0xffffffff


	//   ....[11]....
        /*0090*/ 	.word	0xffffffff


	//   ....[12]....
        /*0094*/ 	.word	0xffffffff


	//   ....[13]....
        /*0098*/ 	.word	0xffffffff


	//----- nvinfo : EIATTR_COOP_GROUP_INSTR_OFFSETS
	.align		4
.L_41:
        /*009c*/ 	.byte	0x04, 0x28
        /*009e*/ 	.short	(.L_43 - .L_42)


	//   ....[0]....
.L_42:
        /*00a0*/ 	.word	0x00000080


	//   ....[1]....
        /*00a4*/ 	.word	0x000004f0


	//   ....[2]....
        /*00a8*/ 	.word	0x00000680


	//   ....[3]....
        /*00ac*/ 	.word	0x00000800


	//   ....[4]....
        /*00b0*/ 	.word	0x00000900


	//   ....[5]....
        /*00b4*/ 	.word	0x00000a70


	//   ....[6]....
        /*00b8*/ 	.word	0x00000c10


	//   ....[7]....
        /*00bc*/ 	.word	0x00000dc0


	//   ....[8]....
        /*00c0*/ 	.word	0x00001ff0


	//   ....[9]....
        /*00c4*/ 	.word	0x00002e20


	//   ....[10]....
        /*00c8*/ 	.word	0x00003030


	//   ....[11]....
        /*00cc*/ 	.word	0x00003060


	//   ....[12]....
        /*00d0*/ 	.word	0x00003a30


	//   ....[13]....
        /*00d4*/ 	.word	0x00003c60


	//----- nvinfo : EIATTR_VRC_CTA_INIT_COUNT
	.align		4
.L_43:
        /*00d8*/ 	.byte	0x02, 0x4a
        /*00da*/ 	.byte	0x80
	.zero		1


	//----- nvinfo : EIATTR_SYSCALL_OFFSETS
	.align		4
        /*00dc*/ 	.byte	0x04, 0x46
        /*00de*/ 	.short	(.L_45 - .L_44)


	//   ....[0]....
.L_44:
        /*00e0*/ 	.word	0x00005700


	//   ....[1]....
        /*00e4*/ 	.word	0x000057f0


	//   ....[2]....
        /*00e8*/ 	.word	0x00006030


	//   ....[3]....
        /*00ec*/ 	.word	0x00006980


	//----- nvinfo : EIATTR_MBARRIER_INSTR_OFFSETS
	.align		4
.L_45:
        /*00f0*/ 	.byte	0x04, 0x39
        /*00f2*/ 	.short	(.L_47 - .L_46)


	//   ....[0]....
.L_46:
        /*00f4*/ 	.word	0x00000610
        /*00f8*/ 	.word	0x000000ff
        /*00fc*/ 	.word	0x00000000
        /*0100*/ 	.short	0x0100
        /*0102*/ 	.byte	0x04
	.zero		1


	//   ....[1]....
        /*0104*/ 	.word	0x00000620
        /*0108*/ 	.word	0x000000ff
        /*010c*/ 	.word	0x00000018
        /*0110*/ 	.short	0x0100
        /*0112*/ 	.byte	0x04
	.zero		1


	//   ....[2]....
        /*0114*/ 	.word	0x00000630
        /*0118*/ 	.word	0x000000ff
        /*011c*/ 	.word	0x00000008
        /*0120*/ 	.short	0x0100
        /*0122*/ 	.byte	0x04
	.zero		1


	//   ....[3]....
        /*0124*/ 	.word	0x00000640
        /*0128*/ 	.word	0x000000ff
        /*012c*/ 	.word	0x00000020
        /*0130*/ 	.short	0x0100
        /*0132*/ 	.byte	0x04
	.zero		1


	//   ....[4]....
        /*0134*/ 	.word	0x00000650
        /*0138*/ 	.word	0x000000ff
        /*013c*/ 	.word	0x00000010
        /*0140*/ 	.short	0x0100
        /*0142*/ 	.byte	0x04
	.zero		1


	//   ....[5]....
        /*0144*/ 	.word	0x00000660
        /*0148*/ 	.word	0x000000ff
        /*014c*/ 	.word	0x00000028
        /*0150*/ 	.short	0x0100
        /*0152*/ 	.byte	0x04
	.zero		1


	//   ....[6]....
        /*0154*/ 	.word	0x00000790
        /*0158*/ 	.word	0x000000ff
        /*015c*/ 	.word	0x00000030
        /*0160*/ 	.short	0x0100
        /*0162*/ 	.byte	0x04
	.zero		1


	//   ....[7]....
        /*0164*/ 	.word	0x000007a0
        /*0168*/ 	.word	0x000000ff
        /*016c*/ 	.word	0x00000048
        /*0170*/ 	.short	0x0100
        /*0172*/ 	.byte	0x04
	.zero		1


	//   ....[8]....
        /*0174*/ 	.word	0x000007b0
        /*0178*/ 	.word	0x000000ff
        /*017c*/ 	.word	0x00000038
        /*0180*/ 	.short	0x0100
        /*0182*/ 	.byte	0x04
	.zero		1


	//   ....[9]....
        /*0184*/ 	.word	0x000007c0
        /*0188*/ 	.word	0x000000ff
        /*018c*/ 	.word	0x00000050
        /*0190*/ 	.short	0x0100
        /*0192*/ 	.byte	0x04
	.zero		1


	//   ....[10]....
        /*0194*/ 	.word	0x000007d0
        /*0198*/ 	.word	0x000000ff
        /*019c*/ 	.word	0x00000040
        /*01a0*/ 	.short	0x0100
        /*01a2*/ 	.byte	0x04
	.zero		1


	//   ....[11]....
        /*01a4*/ 	.word	0x000007e0
        /*01a8*/ 	.word	0x000000ff
        /*01ac*/ 	.word	0x00000058
        /*01b0*/ 	.short	0x0100
        /*01b2*/ 	.byte	0x04
	.zero		1


	//   ....[12]....
        /*01b4*/ 	.word	0x000008d0
        /*01b8*/ 	.word	0x000000ff
        /*01bc*/ 	.word	0x00000060
        /*01c0*/ 	.short	0x0100
        /*01c2*/ 	.byte	0x06
	.zero		1


	//   ....[13]....
        /*01c4*/ 	.word	0x000008e0
        /*01c8*/ 	.word	0x000000ff
        /*01cc*/ 	.word	0x00000068
        /*01d0*/ 	.short	0x0100
        /*01d2*/ 	.byte	0x06
	.zero		1


	//   ....[14]....
        /*01d4*/ 	.word	0x00000a20
        /*01d8*/ 	.word	0x000000ff
        /*01dc*/ 	.word	0x00000070
        /*01e0*/ 	.short	0x0100
        /*01e2*/ 	.byte	0x06
	.zero		1


	//   ....[15]....
        /*01e4*/ 	.word	0x00000a30
        /*01e8*/ 	.word	0x000000ff
        /*01ec*/ 	.word	0x00000080
        /*01f0*/ 	.short	0x0100
        /*01f2*/ 	.byte	0x06
	.zero		1


	//   ....[16]....
        /*01f4*/ 	.word	0x00000a40
        /*01f8*/ 	.word	0x000000ff
        /*01fc*/ 	.word	0x00000078
        /*0200*/ 	.short	0x0100
        /*0202*/ 	.byte	0x06
	.zero		1


	//   ....[17]....
        /*0204*/ 	.word	0x00000a50
        /*0208*/ 	.word	0x000000ff
        /*020c*/ 	.word	0x00000088
        /*0210*/ 	.short	0x0100
        /*0212*/ 	.byte	0x06
	.zero		1


	//   ....[18]....
        /*0214*/ 	.word	0x00000b80
        /*0218*/ 	.word	0x000000ff
        /*021c*/ 	.word	0x00000090
        /*0220*/ 	.short	0x0100
        /*0222*/ 	.byte	0x04
	.zero		1


	//   ....[19]....
        /*0224*/ 	.word	0x00000b90
        /*0228*/ 	.word	0x000000ff
        /*022c*/ 	.word	0x000000b0
        /*0230*/ 	.short	0x0100
        /*0232*/ 	.byte	0x04
	.zero		1


	//   ....[20]....
        /*0234*/ 	.word	0x00000ba0
        /*0238*/ 	.word	0x000000ff
        /*023c*/ 	.word	0x00000098
        /*0240*/ 	.short	0x0100
        /*0242*/ 	.byte	0x04
	.zero		1


	//   ....[21]....
        /*0244*/ 	.word	0x00000bb0
        /*0248*/ 	.word	0x000000ff
        /*024c*/ 	.word	0x000000b8
        /*0250*/ 	.short	0x0100
        /*0252*/ 	.byte	0x04
	.zero		1


	//   ....[22]....
        /*0254*/ 	.word	0x00000bc0
        /*0258*/ 	.word	0x000000ff
        /*025c*/ 	.word	0x000000a0
        /*0260*/ 	.short	0x0100
        /*0262*/ 	.byte	0x04
	.zero		1


	//   ....[23]....
        /*0264*/ 	.word	0x00000bd0
        /*0268*/ 	.word	0x000000ff
        /*026c*/ 	.word	0x000000c0
        /*0270*/ 	.short	0x0100
        /*0272*/ 	.byte	0x04
	.zero		1


	//   ....[24]....
        /*0274*/ 	.word	0x00000be0
        /*0278*/ 	.word	0x000000ff
        /*027c*/ 	.word	0x000000a8
        /*0280*/ 	.short	0x0100
        /*0282*/ 	.byte	0x04
	.zero		1


	//   ....[25]....
        /*0284*/ 	.word	0x00000bf0
        /*0288*/ 	.word	0x000000ff
        /*028c*/ 	.word	0x000000c8
        /*0290*/ 	.short	0x0100
        /*0292*/ 	.byte	0x04
	.zero		1


	//   ....[26]....
        /*0294*/ 	.word	0x00000ce0
        /*0298*/ 	.word	0x000000ff
        /*029c*/ 	.word	0x000000d0
        /*02a0*/ 	.short	0x0100
        /*02a2*/ 	.byte	0x04
	.zero		1


	//   ....[27]....
        /*02a4*/ 	.word	0x00000cf0
        /*02a8*/ 	.word	0x000000ff
        /*02ac*/ 	.word	0x000000e0
        /*02b0*/ 	.short	0x0100
        /*02b2*/ 	.byte	0x04
	.zero		1


	//   ....[28]....
        /*02b4*/ 	.word	0x00000d00
        /*02b8*/ 	.word	0x000000ff
        /*02bc*/ 	.word	0x000000d8
        /*02c0*/ 	.short	0x0100
        /*02c2*/ 	.byte	0x04
	.zero		1


	//   ....[29]....
        /*02c4*/ 	.word	0x00000d10
        /*02c8*/ 	.word	0x000000ff
        /*02cc*/ 	.word	0x000000e8
        /*02d0*/ 	.short	0x0100
        /*02d2*/ 	.byte	0x04
	.zero		1


	//   ....[30]....
        /*02d4*/ 	.word	0x00001870
        /*02d8*/ 	.word	0x00000000
        /*02dc*/ 	.word	0x000000e0
        /*02e0*/ 	.short	0x010a
        /*02e2*/ 	.byte	0xff
	.zero		1


	//   ....[31]....
        /*02e4*/ 	.word	0x000018a0
        /*02e8*/ 	.word	0x00000000
        /*02ec*/ 	.word	0x000000d0
        /*02f0*/ 	.short	0x0101
        /*02f2*/ 	.byte	0xff
	.zero		1


	//   ....[32]....
        /*02f4*/ 	.word	0x00001970
        /*02f8*/ 	.word	0x000000ff
        /*02fc*/ 	.word	0x00000018
        /*0300*/ 	.short	0x010a
        /*0302*/ 	.byte	0x04
	.zero		1


	//   ....[33]....
        /*0304*/ 	.word	0x000019f0
        /*0308*/ 	.word	0x000000ff
        /*030c*/ 	.word	0x00000018
        /*0310*/ 	.short	0x010a
        /*0312*/ 	.byte	0x21
	.zero		1


	//   ....[34]....
        /*0314*/ 	.word	0x00001b90
        /*0318*/ 	.word	0x000000ff
        /*031c*/ 	.word	0x00000018
        /*0320*/ 	.short	0x010a
        /*0322*/ 	.byte	0x08
	.zero		1


	//   ....[35]....
        /*0324*/ 	.word	0x00001ca0
        /*0328*/ 	.word	0x000000ff
        /*032c*/ 	.word	0x00000068
        /*0330*/ 	.short	0x0101
        /*0332*/ 	.byte	0x06
	.zero		1


	//   ....[36]....
        /*0334*/ 	.word	0x00001cc0
        /*0338*/ 	.word	0x000000ff
        /*033c*/ 	.word	0x00000018
        /*0340*/ 	.short	0x010a
        /*0342*/ 	.byte	0x04
	.zero		1


	//   ....[37]....
        /*0344*/ 	.word	0x00001d40
        /*0348*/ 	.word	0x000000ff
        /*034c*/ 	.word	0x00000018
        /*0350*/ 	.short	0x010a
        /*0352*/ 	.byte	0x11
	.zero		1


	//   ....[38]....
        /*0354*/ 	.word	0x00001ee0
        /*0358*/ 	.word	0x000000ff
        /*035c*/ 	.word	0x00000018
        /*0360*/ 	.short	0x010a
        /*0362*/ 	.byte	0x07
	.zero		1


	//   ....[39]....
        /*0364*/ 	.word	0x00002020
        /*0368*/ 	.word	0x00000003
        /*036c*/ 	.word	0x00000070
        /*0370*/ 	.short	0x010a
        /*0372*/ 	.byte	0xff
	.zero		1


	//   ....[40]....
        /*0374*/ 	.word	0x00002170
        /*0378*/ 	.word	0x00000000
        /*037c*/ 	.word	0x00000000
        /*0380*/ 	.short	0x0101
        /*0382*/ 	.byte	0xff
	.zero		1


	//   ....[41]....
        /*0384*/ 	.word	0x00002730
        /*0388*/ 	.word	0x000000ff
        /*038c*/ 	.word	0x00000000
        /*0390*/ 	.short	0x010a
        /*0392*/ 	.byte	0x04
	.zero		1


	//   ....[42]....
        /*0394*/ 	.word	0x000027c0
        /*0398*/ 	.word	0x000000ff
        /*039c*/ 	.word	0x00000000
        /*03a0*/ 	.short	0x010a
        /*03a2*/ 	.byte	0x05
	.zero		1


	//   ....[43]....
        /*03a4*/ 	.word	0x00002860
        /*03a8*/ 	.word	0x00000000
        /*03ac*/ 	.word	0x00000000
        /*03b0*/ 	.short	0x010a
        /*03b2*/ 	.byte	0xff
	.zero		1


	//   ....[44]....
        /*03b4*/ 	.word	0x00002980
        /*03b8*/ 	.word	0x00000002
        /*03bc*/ 	.word	0x000000d0
        /*03c0*/ 	.short	0x010a
        /*03c2*/ 	.byte	0xff
	.zero		1


	//   ....[45]....
        /*03c4*/ 	.word	0x000029f0
        /*03c8*/ 	.word	0x00000002
        /*03cc*/ 	.word	0x00000000
        /*03d0*/ 	.short	0x0101
        /*03d2*/ 	.byte	0xff
	.zero		1


	//   ....[46]....
        /*03d4*/ 	.word	0x00002a10
        /*03d8*/ 	.word	0x000000ff
        /*03dc*/ 	.word	0x00000080
        /*03e0*/ 	.short	0x010a
        /*03e2*/ 	.byte	0x04
	.zero		1


	//   ....[47]....
        /*03e4*/ 	.word	0x00002b30
        /*03e8*/ 	.word	0x00000002
        /*03ec*/ 	.word	0x00000070
        /*03f0*/ 	.short	0x010a
        /*03f2*/ 	.byte	0xff
	.zero		1


	//   ....[48]....
        /*03f4*/ 	.word	0x00002c30
        /*03f8*/ 	.word	0x00000002
        /*03fc*/ 	.word	0x00000000
        /*0400*/ 	.short	0x0101
        /*0402*/ 	.byte	0xff
	.zero		1


	//   ....[49]....
        /*0404*/ 	.word	0x00002cc0
        /*0408*/ 	.word	0x000000ff
        /*040c*/ 	.word	0x00000080
        /*0410*/ 	.short	0x0106
        /*0412*/ 	.byte	0x04
	.zero		1


	//   ....[50]....
        /*0414*/ 	.word	0x00002ce0
        /*0418*/ 	.word	0x000000ff
        /*041c*/ 	.word	0x00000080
        /*0420*/ 	.short	0x010a
        /*0422*/ 	.byte	0x04
	.zero		1


	//   ....[51]....
        /*0424*/ 	.word	0x00002d70
        /*0428*/ 	.word	0x000000ff
        /*042c*/ 	.word	0x00000080
        /*0430*/ 	.short	0x0106
        /*0432*/ 	.byte	0x07
	.zero		1


	//   ....[52]....
        /*0434*/ 	.word	0x00002db0
        /*0438*/ 	.word	0x00000000
        /*043c*/ 	.word	0x00000080
        /*0440*/ 	.short	0x010a
        /*0442*/ 	.byte	0xff
	.zero		1


	//   ....[53]....
        /*0444*/ 	.word	0x000032c0
        /*0448*/ 	.word	0x00000000
        /*044c*/ 	.word	0x00000070
        /*0450*/ 	.short	0x010a
        /*0452*/ 	.byte	0xff
	.zero		1


	//   ....[54]....
        /*0454*/ 	.word	0x000033c0
        /*0458*/ 	.word	0x00000003
        /*045c*/ 	.word	0x00000000
        /*0460*/ 	.short	0x0101
        /*0462*/ 	.byte	0xff
	.zero		1


	//   ....[55]....
        /*0464*/ 	.word	0x000033d0
        /*0468*/ 	.word	0x000000ff
        /*046c*/ 	.word	0x00000000
        /*0470*/ 	.short	0x010a
        /*0472*/ 	.byte	0x04
	.zero		1


	//   ....[56]....
        /*0474*/ 	.word	0x00003450
        /*0478*/ 	.word	0x000000ff
        /*047c*/ 	.word	0x000000b0
        /*0480*/ 	.short	0x010a
        /*0482*/ 	.byte	0x17
	.zero		1


	//   ....[57]....
        /*0484*/ 	.word	0x00003530
        /*0488*/ 	.word	0x000000ff
        /*048c*/ 	.word	0x00000000
        /*0490*/ 	.short	0x010a
        /*0492*/ 	.byte	0x05
	.zero		1


	//   ....[58]....
        /*0494*/ 	.word	0x00003670
        /*0498*/ 	.word	0x000000ff
        /*049c*/ 	.word	0x00000000
        /*04a0*/ 	.short	0x010a
        /*04a2*/ 	.byte	0x04
	.zero		1


	//   ....[59]....
        /*04a4*/ 	.word	0x00003860
        /*04a8*/ 	.word	0x000000ff
        /*04ac*/ 	.word	0x00000000
        /*04b0*/ 	.short	0x010a
        /*04b2*/ 	.byte	0x04
	.zero		1


	//   ....[60]....
        /*04b4*/ 	.word	0x000038f0
        /*04b8*/ 	.word	0x000000ff
        /*04bc*/ 	.word	0x00000000
        /*04c0*/ 	.short	0x010a
        /*04c2*/ 	.byte	0x05
	.zero		1


	//   ....[61]....
        /*04c4*/ 	.word	0x00003980
        /*04c8*/ 	.word	0x000000ff
        /*04cc*/ 	.word	0x00000000
        /*04d0*/ 	.short	0x010a
        /*04d2*/ 	.byte	0x05
	.zero		1


	//   ....[62]....
        /*04d4*/ 	.word	0x00003a10
        /*04d8*/ 	.word	0x000000ff
        /*04dc*/ 	.word	0x00000000
        /*04e0*/ 	.short	0x010a
        /*04e2*/ 	.byte	0x04
	.zero		1


	//   ....[63]....
        /*04e4*/ 	.word	0x00003ea0
        /*04e8*/ 	.word	0x0000000c
        /*04ec*/ 	.word	0x00000070
        /*04f0*/ 	.short	0x010a
        /*04f2*/ 	.byte	0xff
	.zero		1


	//   ....[64]....
        /*04f4*/ 	.word	0x00004010
        /*04f8*/ 	.word	0x00000000
        /*04fc*/ 	.word	0x00000000
        /*0500*/ 	.short	0x0101
        /*0502*/ 	.byte	0xff
	.zero		1


	//   ....[65]....
        /*0504*/ 	.word	0x00004490
        /*0508*/ 	.word	0x000000ff
        /*050c*/ 	.word	0x00000068
        /*0510*/ 	.short	0x010a
        /*0512*/ 	.byte	0x18
	.zero		1


	//   ....[66]....
        /*0514*/ 	.word	0x00004650
        /*0518*/ 	.word	0x000000ff
        /*051c*/ 	.word	0x00000048
        /*0520*/ 	.short	0x010a
        /*0522*/ 	.byte	0x04
	.zero		1


	//   ....[67]....
        /*0524*/ 	.word	0x00004820
        /*0528*/ 	.word	0x000000ff
        /*052c*/ 	.word	0x00000030
        /*0530*/ 	.short	0x010b
        /*0532*/ 	.byte	0x04
	.zero		1


	//   ....[68]....
        /*0534*/ 	.word	0x00004830
        /*0538*/ 	.word	0x000000ff
        /*053c*/ 	.word	0x00000000
        /*0540*/ 	.short	0x0101
        /*0542*/ 	.byte	0x14
	.zero		1


	//   ....[69]....
        /*0544*/ 	.word	0x00004840
        /*0548*/ 	.word	0x000000ff
        /*054c*/ 	.word	0x00000048
        /*0550*/ 	.short	0x010a
        /*0552*/ 	.byte	0x05
	.zero		1


	//   ....[70]....
        /*0554*/ 	.word	0x00004a30
        /*0558*/ 	.word	0x000000ff
        /*055c*/ 	.word	0x00000030
        /*0560*/ 	.short	0x010b
        /*0562*/ 	.byte	0x05
	.zero		1


	//   ....[71]....
        /*0564*/ 	.word	0x00004a40
        /*0568*/ 	.word	0x000000ff
        /*056c*/ 	.word	0x00000000
        /*0570*/ 	.short	0x0101
        /*0572*/ 	.byte	0x04
	.zero		1


	//   ....[72]....
        /*0574*/ 	.word	0x00004ae0
        /*0578*/ 	.word	0x000000ff
        /*057c*/ 	.word	0x00000000
        /*0580*/ 	.short	0x010a
        /*0582*/ 	.byte	0x04
	.zero		1


	//   ....[73]....
        /*0584*/ 	.word	0x00004b70
        /*0588*/ 	.word	0x000000ff
        /*058c*/ 	.word	0x00000000
        /*0590*/ 	.short	0x010a
        /*0592*/ 	.byte	0x05
	.zero		1


	//   ....[74]....
        /*0594*/ 	.word	0x00004c10
        /*0598*/ 	.word	0x00000000
        /*059c*/ 	.word	0x00000000
        /*05a0*/ 	.short	0x010a
        /*05a2*/ 	.byte	0xff
	.zero		1


	//   ....[75]....
        /*05a4*/ 	.word	0x00004f70
        /*05a8*/ 	.word	0x00000000
        /*05ac*/ 	.word	0x00000070
        /*05b0*/ 	.short	0x010a
        /*05b2*/ 	.byte	0xff
	.zero		1


	//   ....[76]....
        /*05b4*/ 	.word	0x00005040
        /*05b8*/ 	.word	0x00000000
        /*05bc*/ 	.word	0x00000000
        /*05c0*/ 	.short	0x0101
        /*05c2*/ 	.byte	0xff
	.zero		1


	//   ....[77]....
        /*05c4*/ 	.word	0x00005c50
        /*05c8*/ 	.word	0x00000002
        /*05cc*/ 	.word	0x00000030
        /*05d0*/ 	.short	0x010a
        /*05d2*/ 	.byte	0xff
	.zero		1


	//   ....[78]....
        /*05d4*/ 	.word	0x00005c90
        /*05d8*/ 	.word	0x0000001b
        /*05dc*/ 	.word	0x00000090
        /*05e0*/ 	.short	0x010a
        /*05e2*/ 	.byte	0xff
	.zero		1


	//   ....[79]....
        /*05e4*/ 	.word	0x00005d80
        /*05e8*/ 	.word	0x00000002
        /*05ec*/ 	.word	0x00000030
        /*05f0*/ 	.short	0x010a
        /*05f2*/ 	.byte	0xff
	.zero		1


	//   ....[80]....
        /*05f4*/ 	.word	0x00005f10
        /*05f8*/ 	.word	0x0000001b
        /*05fc*/ 	.word	0x00000090
        /*0600*/ 	.short	0x010a
        /*0602*/ 	.byte	0xff
	.zero		1


	//   ....[81]....
        /*0604*/ 	.word	0x000066e0
        /*0608*/ 	.word	0x00000000
        /*060c*/ 	.word	0x00000000
        /*0610*/ 	.short	0x0101
        /*0612*/ 	.byte	0xff
	.zero		1


	//   ....[82]....
        /*0614*/ 	.word	0x000066f0
        /*0618*/ 	.word	0x00000002
        /*061c*/ 	.word	0x00000030
        /*0620*/ 	.short	0x010a
        /*0622*/ 	.byte	0xff
	.zero		1


	//   ....[83]....
        /*0624*/ 	.word	0x000067b0
        /*0628*/ 	.word	0x00000002
        /*062c*/ 	.word	0x00000030
        /*0630*/ 	.short	0x010a
        /*0632*/ 	.byte	0xff
	.zero		1


	//   ....[84]....
        /*0634*/ 	.word	0x00006b60
        /*0638*/ 	.word	0x000000ff
        /*063c*/ 	.word	0x00000000
        /*0640*/ 	.short	0x0101
        /*0642*/ 	.byte	0x04
	.zero		1


	//   ....[85]....
        /*0644*/ 	.word	0x000070b0
        /*0648*/ 	.word	0x00000000
        /*064c*/ 	.word	0x00000000
        /*0650*/ 	.short	0x0101
        /*0652*/ 	.byte	0xff
	.zero		1


	//   ....[86]....
        /*0654*/ 	.word	0x00007360
        /*0658*/ 	.word	0x000000ff
        /*065c*/ 	.word	0x00000000
        /*0660*/ 	.short	0x0101
        /*0662*/ 	.byte	0x04
	.zero		1


	//   ....[87]....
        /*0664*/ 	.word	0x00007380
        /*0668*/ 	.word	0x00000000
        /*066c*/ 	.word	0x000000e0
        /*0670*/ 	.short	0x010a
        /*0672*/ 	.byte	0xff
	.zero		1


	//   ....[88]....
        /*0674*/ 	.word	0x000073e0
        /*0678*/ 	.word	0x00000000
        /*067c*/ 	.word	0x00000018
        /*0680*/ 	.short	0x010a
        /*0682*/ 	.byte	0xff
	.zero		1


	//   ....[89]....
        /*0684*/ 	.word	0x00007440
        /*0688*/ 	.word	0x00000000
        /*068c*/ 	.word	0x00000018
        /*0690*/ 	.short	0x010a
        /*0692*/ 	.byte	0xff
	.zero		1


	//   ....[90]....
        /*0694*/ 	.word	0x00007490
        /*0698*/ 	.word	0x00000003
        /*069c*/ 	.word	0x00000070
        /*06a0*/ 	.short	0x010a
        /*06a2*/ 	.byte	0xff
	.zero		1


	//   ....[91]....
        /*06a4*/ 	.word	0x000074f0
        /*06a8*/ 	.word	0x00000000
        /*06ac*/ 	.word	0x00000000
        /*06b0*/ 	.short	0x010a
        /*06b2*/ 	.byte	0xff
	.zero		1


	//   ....[92]....
        /*06b4*/ 	.word	0x00007550
        /*06b8*/ 	.word	0x00000000
        /*06bc*/ 	.word	0x00000000
        /*06c0*/ 	.short	0x010a
        /*06c2*/ 	.byte	0xff
	.zero		1


	//   ....[93]....
        /*06c4*/ 	.word	0x000075a0
        /*06c8*/ 	.word	0x00000002
        /*06cc*/ 	.word	0x000000d0
        /*06d0*/ 	.short	0x010a
        /*06d2*/ 	.byte	0xff
	.zero		1


	//   ....[94]....
        /*06d4*/ 	.word	0x00007600
        /*06d8*/ 	.word	0x00000002
        /*06dc*/ 	.word	0x00000080
        /*06e0*/ 	.short	0x010a
        /*06e2*/ 	.byte	0xff
	.zero		1


	//   ....[95]....
        /*06e4*/ 	.word	0x00007650
        /*06e8*/ 	.word	0x00000002
        /*06ec*/ 	.word	0x00000070
        /*06f0*/ 	.short	0x010a
        /*06f2*/ 	.byte	0xff
	.zero		1


	//   ....[96]....
        /*06f4*/ 	.word	0x000076b0
        /*06f8*/ 	.word	0x00000000
        /*06fc*/ 	.word	0x00000080
        /*0700*/ 	.short	0x010a
        /*0702*/ 	.byte	0xff
	.zero		1


	//   ....[97]....
        /*0704*/ 	.word	0x00007700
        /*0708*/ 	.word	0x00000000
        /*070c*/ 	.word	0x00000070
        /*0710*/ 	.short	0x010a
        /*0712*/ 	.byte	0xff
	.zero		1


	//   ....[98]....
        /*0714*/ 	.word	0x00007760
        /*0718*/ 	.word	0x00000002
        /*071c*/ 	.word	0x000000b0
        /*0720*/ 	.short	0x010a
        /*0722*/ 	.byte	0xff
	.zero		1


	//   ....[99]....
        /*0724*/ 	.word	0x000077c0
        /*0728*/ 	.word	0x00000000
        /*072c*/ 	.word	0x00000000
        /*0730*/ 	.short	0x010a
        /*0732*/ 	.byte	0xff
	.zero		1


	//   ....[100]....
        /*0734*/ 	.word	0x00007820
        /*0738*/ 	.word	0x00000000
        /*073c*/ 	.word	0x00000000
        /*0740*/ 	.short	0x010a
        /*0742*/ 	.byte	0xff
	.zero		1


	//   ....[101]....
        /*0744*/ 	.word	0x00007880
        /*0748*/ 	.word	0x00000000
        /*074c*/ 	.word	0x00000000
        /*0750*/ 	.short	0x010a
        /*0752*/ 	.byte	0xff
	.zero		1


	//   ....[102]....
        /*0754*/ 	.word	0x000078e0
        /*0758*/ 	.word	0x00000000
        /*075c*/ 	.word	0x00000000
        /*0760*/ 	.short	0x010a
        /*0762*/ 	.byte	0xff
	.zero		1


	//   ....[103]....
        /*0764*/ 	.word	0x00007940
        /*0768*/ 	.word	0x00000000
        /*076c*/ 	.word	0x00000000
        /*0770*/ 	.short	0x010a
        /*0772*/ 	.byte	0xff
	.zero		1


	//   ....[104]....
        /*0774*/ 	.word	0x00007990
        /*0778*/ 	.word	0x0000000c
        /*077c*/ 	.word	0x00000070
        /*0780*/ 	.short	0x010a
        /*0782*/ 	.byte	0xff
	.zero		1


	//   ....[105]....
        /*0784*/ 	.word	0x000079f0
        /*0788*/ 	.word	0x00000000
        /*078c*/ 	.word	0x00000068
        /*0790*/ 	.short	0x010a
        /*0792*/ 	.byte	0xff
	.zero		1


	//   ....[106]....
        /*0794*/ 	.word	0x00007a50
        /*0798*/ 	.word	0x00000000
        /*079c*/ 	.word	0x00000048
        /*07a0*/ 	.short	0x010a
        /*07a2*/ 	.byte	0xff
	.zero		1


	//   ....[107]....
        /*07a4*/ 	.word	0x00007ab0
        /*07a8*/ 	.word	0x00000006
        /*07ac*/ 	.word	0x00000048
        /*07b0*/ 	.short	0x010a
        /*07b2*/ 	.byte	0xff
	.zero		1


	//   ....[108]....
        /*07b4*/ 	.word	0x00007b10
        /*07b8*/ 	.word	0x00000000
        /*07bc*/ 	.word	0x00000000
        /*07c0*/ 	.short	0x010a
        /*07c2*/ 	.byte	0xff
	.zero		1


	//   ....[109]....
        /*07c4*/ 	.word	0x00007b70
        /*07c8*/ 	.word	0x00000000
        /*07cc*/ 	.word	0x00000000
        /*07d0*/ 	.short	0x010a
        /*07d2*/ 	.byte	0xff
	.zero		1


	//   ....[110]....
        /*07d4*/ 	.word	0x00007bc0
        /*07d8*/ 	.word	0x00000000
        /*07dc*/ 	.word	0x00000070
        /*07e0*/ 	.short	0x010a
        /*07e2*/ 	.byte	0xff
	.zero		1


	//   ....[111]....
        /*07e4*/ 	.word	0x00007c10
        /*07e8*/ 	.word	0x00000002
        /*07ec*/ 	.word	0x00000030
        /*07f0*/ 	.short	0x010a
        /*07f2*/ 	.byte	0xff
	.zero		1


	//   ....[112]....
        /*07f4*/ 	.word	0x00007c60
        /*07f8*/ 	.word	0x0000001b
        /*07fc*/ 	.word	0x00000090
        /*0800*/ 	.short	0x010a
        /*0802*/ 	.byte	0xff
	.zero		1


	//   ....[113]....
        /*0804*/ 	.word	0x00007cb0
        /*0808*/ 	.word	0x00000002
        /*080c*/ 	.word	0x00000030
        /*0810*/ 	.short	0x010a
        /*0812*/ 	.byte	0xff
	.zero		1


	//----- nvinfo : EIATTR_NUM_MBARRIERS
	.align		4
.L_47:
        /*0814*/ 	.byte	0x03, 0x38
        /*0816*/ 	.short	0x001e


	//----- nvinfo : EIATTR_EXIT_INSTR_OFFSETS
	.align		4
        /*0818*/ 	.byte	0x04, 0x1c
        /*081a*/ 	.short	(.L_49 - .L_48)


	//   ....[0]....
.L_48:
        /*081c*/ 	.word	0x00002890


	//   ....[1]....
        /*0820*/ 	.word	0x00002d80


	//   ....[2]....
        /*0824*/ 	.word	0x00002de0


	//   ....[3]....
        /*0828*/ 	.word	0x00003c70


	//   ....[4]....
        /*082c*/ 	.word	0x00004c40


	//   ....[5]....
        /*0830*/ 	.word	0x00004c80


	//   ....[6]....
        /*0834*/ 	.word	0x00007250


	//   ....[7]....
        /*0838*/ 	.word	0x000072d0


	//   ....[8]....
        /*083c*/ 	.word	0x00007300


	//   ....[9]....
        /*0840*/ 	.word	0x00007370


	//----- nvinfo : EIATTR_MAX_THREADS
	.align		4
.L_49:
        /*0844*/ 	.byte	0x04, 0x05
        /*0846*/ 	.short	(.L_51 - .L_50)
.L_50:
        /*0848*/ 	.word	0x00000100
        /*084c*/ 	.word	0x00000001
        /*0850*/ 	.word	0x00000001


	//----- nvinfo : EIATTR_CRS_STACK_SIZE
	.align		4
.L_51:
        /*0854*/ 	.byte	0x04, 0x1e
        /*0856*/ 	.short	(.L_53 - .L_52)
.L_52:
        /*0858*/ 	.word	0x00000000


	//----- nvinfo : EIATTR_CBANK_PARAM_SIZE
	.align		4
.L_53:
        /*085c*/ 	.byte	0x03, 0x19
        /*085e*/ 	.short	0x0800


	//----- nvinfo : EIATTR_PARAM_CBANK
	.align		4
        /*0860*/ 	.byte	0x04, 0x0a
        /*0862*/ 	.short	(.L_55 - .L_54)
	.align		4
.L_54:
        /*0864*/ 	.word	index@(.nv.constant0._ZN7cutlass13device_kernelINS_4gemm6kernel13GemmUniversalIN4cute5tupleIJiiiiEEENS1_10collective13CollectiveMmaINS1_35MainloopSm100TmaUmmaWarpSpecializedILi3ELi2ELi4ENS5_IJNS4_1CILi1EEENSA_ILi2EEESB_EEEEENS5_IJNSA_ILi64EEESF_NSA_ILi32EEEEEENS_6half_tENS5_IJlSB_lEEESI_SJ_NS4_8TiledMMAINS4_8MMA_AtomIJNS4_20SM100_MMA_F16BF16_SSISI_SI_fLi64ELi64ELNS4_4UMMA5MajorE0ELSO_0ELNSN_7ScaleInE0ELSP_0EEEEEENS4_6LayoutINS5_IJSB_SB_SB_EEENS5_IJNSA_ILi0EEESU_SU_EEEEENS5_IJNS4_10UnderscoreESX_SX_EEEEENS4_23SM90_TMA_LOAD_MULTICASTENS4_14ComposedLayoutINS4_7SwizzleILi2ELi4ELi3EEENS4_18smem_ptr_flag_bitsILi16EEENSS_INS5_IJNSA_ILi8EEESG_EEENS5_IJSG_SB_EEEEEEEvNS4_8identityENS4_13SM90_TMA_LOADES1A_vS1B_EENS_8epilogue10collective18CollectiveEpilogueINS1E_23Sm100TmaWarpSpecializedILi3ELi2ELi16ELb1ELb0EEEJSH_NS5_IJNSS_ISF_SB_EENSS_ISG_SB_EEEEESI_SJ_SI_SJ_NS1E_6fusion15FusionCallbacksIS1I_NS1M_17LinearCombinationISI_fSI_fLNS_15FloatRoundStyleE2EEESH_S1L_JEEENS4_5SM1004TMEM4LOAD26SM100_TMEM_LOAD_16dp256b4xES1C_S1A_NS4_17SM75_U32x4_LDSM_NENS4_14SM90_TMA_STOREES1A_NS4_17SM90_U32x4_STSM_NENS4_39AutoVectorizingCopyWithAssumedAlignmentILi128EEEEEEvvEEEEvNT_6ParamsE)
        /*0868*/ 	.short	0x0380
        /*086a*/ 	.short	0x0800


	//----- nvinfo : EIATTR_SW_WAR
	.align		4
.L_55:
        /*086c*/ 	.byte	0x04, 0x36
        /*086e*/ 	.short	(.L_57 - .L_56)
.L_56:
        /*0870*/ 	.word	0x00000008
.L_57:


//--------------------- .nv.callgraph             --------------------------
	.section	.nv.callgraph,"",@"SHT_CUDA_CALLGRAPH"
	.align	4
	.sectionentsize	8
	.align		4
        /*0000*/ 	.word	0x00000000
	.align		4
        /*0004*/ 	.word	0xffffffff
	.align		4
        /*0008*/ 	.word	index@(_ZN7cutlass13device_kernelINS_4gemm6kernel13GemmUniversalIN4cute5tupleIJiiiiEEENS1_10collective13CollectiveMmaINS1_35MainloopSm100TmaUmmaWarpSpecializedILi3ELi2ELi4ENS5_IJNS4_1CILi1EEENSA_ILi2EEESB_EEEEENS5_IJNSA_ILi64EEESF_NSA_ILi32EEEEEENS_6half_tENS5_IJlSB_lEEESI_SJ_NS4_8TiledMMAINS4_8MMA_AtomIJNS4_20SM100_MMA_F16BF16_SSISI_SI_fLi64ELi64ELNS4_4UMMA5MajorE0ELSO_0ELNSN_7ScaleInE0ELSP_0EEEEEENS4_6LayoutINS5_IJSB_SB_SB_EEENS5_IJNSA_ILi0EEESU_SU_EEEEENS5_IJNS4_10UnderscoreESX_SX_EEEEENS4_23SM90_TMA_LOAD_MULTICASTENS4_14ComposedLayoutINS4_7SwizzleILi2ELi4ELi3EEENS4_18smem_ptr_flag_bitsILi16EEENSS_INS5_IJNSA_ILi8EEESG_EEENS5_IJSG_SB_EEEEEEEvNS4_8identityENS4_13SM90_TMA_LOADES1A_vS1B_EENS_8epilogue10collective18CollectiveEpilogueINS1E_23Sm100TmaWarpSpecializedILi3ELi2ELi16ELb1ELb0EEEJSH_NS5_IJNSS_ISF_SB_EENSS_ISG_SB_EEEEESI_SJ_SI_SJ_NS1E_6fusion15FusionCallbacksIS1I_NS1M_17LinearCombinationISI_fSI_fLNS_15FloatRoundStyleE2EEESH_S1L_JEEENS4_5SM1004TMEM4LOAD26SM100_TMEM_LOAD_16dp256b4xES1C_S1A_NS4_17SM75_U32x4_LDSM_NENS4_14SM90_TMA_STOREES1A_NS4_17SM90_U32x4_STSM_NENS4_39AutoVectorizingCopyWithAssumedAlignmentILi128EEEEEEvvEEEEvNT_6ParamsE)
	.align		4
        /*000c*/ 	.word	index@(__assertfail)
	.align		4
        /*0010*/ 	.word	0x00000000
	.align		4
        /*0014*/ 	.word	0xfffffffe
	.align		4
        /*0018*/ 	.word	0x00000000
	.align		4
        /*001c*/ 	.word	0xfffffffd
	.align		4
        /*0020*/ 	.word	0x00000000
	.align		4
        /*0024*/ 	.word	0xfffffffc


//--------------------- .nv.constant4             --------------------------
	.section	.nv.constant4,"a",@progbits
	.align	8
	.align		8
.nv.constant4:
        /*0000*/ 	.dword	__assertfail
	.align		8
        /*0008*/ 	.dword	__unnamed_1
	.align		8
        /*0010*/ 	.dword	__unnamed_2
	.align		8
        /*0018*/ 	.dword	_ZN39_INTERNAL_b3001d3b_4_k_cu_c733f1b0_60824cuda3std3__45__cpo5beginE
	.align		8
        /*0020*/ 	.dword	_ZN39_INTERNAL_b3001d3b_4_k_cu_c733f1b0_60824cuda3std3__45__cpo3endE
	.align		8
        /*0028*/ 	.dword	_ZN39_INTERNAL_b3001d3b_4_k_cu_c733f1b0_60824cuda3std3__45__cpo6cbeginE
	.align		8
        /*0030*/ 	.dword	_ZN39_INTERNAL_b3001d3b_4_k_cu_c733f1b0_60824cuda3std3__45__cpo4cendE
	.align		8
        /*0038*/ 	.dword	_ZN39_INTERNAL_b3001d3b_4_k_cu_c733f1b0_60824cuda3std3__441_GLOBAL__N__b3001d3b_4_k_cu_c733f1b0_60826ignoreE
	.align		8
        /*0040*/ 	.dword	_ZN39_INTERNAL_b3001d3b_4_k_cu_c733f1b0_60824cuda3std3__419piecewise_constructE
	.align		8
        /*0048*/ 	.dword	_ZN39_INTERNAL_b3001d3b_4_k_cu_c733f1b0_60824cuda3std3__48in_placeE
	.align		8
        /*0050*/ 	.dword	_ZN39_INTERNAL_b3001d3b_4_k_cu_c733f1b0_60824cuda3std6ranges3__45__cpo4swapE
	.align		8
        /*0058*/ 	.dword	_ZN39_INTERNAL_b3001d3b_4_k_cu_c733f1b0_60824cuda3std6ranges3__45__cpo9iter_moveE
	.align		8
        /*0060*/ 	.dword	_ZN39_INTERNAL_b3001d3b_4_k_cu_c733f1b0_60824cute7productE
	.align		8
        /*0068*/ 	.dword	_ZN39_INTERNAL_b3001d3b_4_k_cu_c733f1b0_60824cute1_E
	.align		8
        /*0070*/ 	.dword	$str$25
	.align		8
        /*0078*/ 	.dword	$str$26
	.align		8
        /*0080*/ 	.dword	$str$27
	.align		8
        /*0088*/ 	.dword	$str$28


//--------------------- .text._ZN7cutlass13device_kernelINS_4gemm6kernel13GemmUniversalIN4cute5tupleIJiiiiEEENS1_10collective13CollectiveMmaINS1_35MainloopSm100TmaUmmaWarpSpecializedILi3ELi2ELi4ENS5_IJNS4_1CILi1EEENSA_ILi2EEESB_EEEEENS5_IJNSA_ILi64EEESF_NSA_ILi32EEEEEENS_6half_tENS5_IJlSB_lEEESI_SJ_NS4_8TiledMMAINS4_8MMA_AtomIJNS4_20SM100_MMA_F16BF16_SSISI_SI_fLi64ELi64ELNS4_4UMMA5MajorE0ELSO_0ELNSN_7ScaleInE0ELSP_0EEEEEENS4_6LayoutINS5_IJSB_SB_SB_EEENS5_IJNSA_ILi0EEESU_SU_EEEEENS5_IJNS4_10UnderscoreESX_SX_EEEEENS4_23SM90_TMA_LOAD_MULTICASTENS4_14ComposedLayoutINS4_7SwizzleILi2ELi4ELi3EEENS4_18smem_ptr_flag_bitsILi16EEENSS_INS5_IJNSA_ILi8EEESG_EEENS5_IJSG_SB_EEEEEEEvNS4_8identityENS4_13SM90_TMA_LOADES1A_vS1B_EENS_8epilogue10collective18CollectiveEpilogueINS1E_23Sm100TmaWarpSpecializedILi3ELi2ELi16ELb1ELb0EEEJSH_NS5_IJNSS_ISF_SB_EENSS_ISG_SB_EEEEESI_SJ_SI_SJ_NS1E_6fusion15FusionCallbacksIS1I_NS1M_17LinearCombinationISI_fSI_fLNS_15FloatRoundStyleE2EEESH_S1L_JEEENS4_5SM1004TMEM4LOAD26SM100_TMEM_LOAD_16dp256b4xES1C_S1A_NS4_17SM75_U32x4_LDSM_NENS4_14SM90_TMA_STOREES1A_NS4_17SM90_U32x4_STSM_NENS4_39AutoVectorizingCopyWithAssumedAlignmentILi128EEEEEEvvEEEEvNT_6ParamsE --------------------------
	.section	.text._ZN7cutlass13device_kernelINS_4gemm6kernel13GemmUniversalIN4cute5tupleIJiiiiEEENS1_10collective13CollectiveMmaINS1_35MainloopSm100TmaUmmaWarpSpecializedILi3ELi2ELi4ENS5_IJNS4_1CILi1EEENSA_ILi2EEESB_EEEEENS5_IJNSA_ILi64EEESF_NSA_ILi32EEEEEENS_6half_tENS5_IJlSB_lEEESI_SJ_NS4_8TiledMMAINS4_8MMA_AtomIJNS4_20SM100_MMA_F16BF16_SSISI_SI_fLi64ELi64ELNS4_4UMMA5MajorE0ELSO_0ELNSN_7ScaleInE0ELSP_0EEEEEENS4_6LayoutINS5_IJSB_SB_SB_EEENS5_IJNSA_ILi0EEESU_SU_EEEEENS5_IJNS4_10UnderscoreESX_SX_EEEEENS4_23SM90_TMA_LOAD_MULTICASTENS4_14ComposedLayoutINS4_7SwizzleILi2ELi4ELi3EEENS4_18smem_ptr_flag_bitsILi16EEENSS_INS5_IJNSA_ILi8EEESG_EEENS5_IJSG_SB_EEEEEEEvNS4_8identityENS4_13SM90_TMA_LOADES1A_vS1B_EENS_8epilogue10collective18CollectiveEpilogueINS1E_23Sm100TmaWarpSpecializedILi3ELi2ELi16ELb1ELb0EEEJSH_NS5_IJNSS_ISF_SB_EENSS_ISG_SB_EEEEESI_SJ_SI_SJ_NS1E_6fusion15FusionCallbacksIS1I_NS1M_17LinearCombinationISI_fSI_fLNS_15FloatRoundStyleE2EEESH_S1L_JEEENS4_5SM1004TMEM4LOAD26SM100_TMEM_LOAD_16dp256b4xES1C_S1A_NS4_17SM75_U32x4_LDSM_NENS4_14SM90_TMA_STOREES1A_NS4_17SM90_U32x4_STSM_NENS4_39AutoVectorizingCopyWithAssumedAlignmentILi128EEEEEEvvEEEEvNT_6ParamsE,"ax",@progbits
	.align	128
.text._ZN7cutlass13device_kernelINS_4gemm6kernel13GemmUniversalIN4cute5tupleIJiiiiEEENS1_10collective13CollectiveMmaINS1_35MainloopSm100TmaUmmaWarpSpecializedILi3ELi2ELi4ENS5_IJNS4_1CILi1EEENSA_ILi2EEESB_EEEEENS5_IJNSA_ILi64EEESF_NSA_ILi32EEEEEENS_6half_tENS5_IJlSB_lEEESI_SJ_NS4_8TiledMMAINS4_8MMA_AtomIJNS4_20SM100_MMA_F16BF16_SSISI_SI_fLi64ELi64ELNS4_4UMMA5MajorE0ELSO_0ELNSN_7ScaleInE0ELSP_0EEEEEENS4_6LayoutINS5_IJSB_SB_SB_EEENS5_IJNSA_ILi0EEESU_SU_EEEEENS5_IJNS4_10UnderscoreESX_SX_EEEEENS4_23SM90_TMA_LOAD_MULTICASTENS4_14ComposedLayoutINS4_7SwizzleILi2ELi4ELi3EEENS4_18smem_ptr_flag_bitsILi16EEENSS_INS5_IJNSA_ILi8EEESG_EEENS5_IJSG_SB_EEEEEEEvNS4_8identityENS4_13SM90_TMA_LOADES1A_vS1B_EENS_8epilogue10collective18CollectiveEpilogueINS1E_23Sm100TmaWarpSpecializedILi3ELi2ELi16ELb1ELb0EEEJSH_NS5_IJNSS_ISF_SB_EENSS_ISG_SB_EEEEESI_SJ_SI_SJ_NS1E_6fusion15FusionCallbacksIS1I_NS1M_17LinearCombinationISI_fSI_fLNS_15FloatRoundStyleE2EEESH_S1L_JEEENS4_5SM1004TMEM4LOAD26SM100_TMEM_LOAD_16dp256b4xES1C_S1A_NS4_17SM75_U32x4_LDSM_NENS4_14SM90_TMA_STOREES1A_NS4_17SM90_U32x4_STSM_NENS4_39AutoVectorizingCopyWithAssumedAlignmentILi128EEEEEEvvEEEEvNT_6ParamsE:
        .type           _ZN7cutlass13device_kernelINS_4gemm6kernel13GemmUniversalIN4cute5tupleIJiiiiEEENS1_10collective13CollectiveMmaINS1_35MainloopSm100TmaUmmaWarpSpecializedILi3ELi2ELi4ENS5_IJNS4_1CILi1EEENSA_ILi2EEESB_EEEEENS5_IJNSA_ILi64EEESF_NSA_ILi32EEEEEENS_6half_tENS5_IJlSB_lEEESI_SJ_NS4_8TiledMMAINS4_8MMA_AtomIJNS4_20SM100_MMA_F16BF16_SSISI_SI_fLi64ELi64ELNS4_4UMMA5MajorE0ELSO_0ELNSN_7ScaleInE0ELSP_0EEEEEENS4_6LayoutINS5_IJSB_SB_SB_EEENS5_IJNSA_ILi0EEESU_SU_EEEEENS5_IJNS4_10UnderscoreESX_SX_EEEEENS4_23SM90_TMA_LOAD_MULTICASTENS4_14ComposedLayoutINS4_7SwizzleILi2ELi4ELi3EEENS4_18smem_ptr_flag_bitsILi16EEENSS_INS5_IJNSA_ILi8EEESG_EEENS5_IJSG_SB_EEEEEEEvNS4_8identityENS4_13SM90_TMA_LOADES1A_vS1B_EENS_8epilogue10collective18CollectiveEpilogueINS1E_23Sm100TmaWarpSpecializedILi3ELi2ELi16ELb1ELb0EEEJSH_NS5_IJNSS_ISF_SB_EENSS_ISG_SB_EEEEESI_SJ_SI_SJ_NS1E_6fusion15FusionCallbacksIS1I_NS1M_17LinearCombinationISI_fSI_fLNS_15FloatRoundStyleE2EEESH_S1L_JEEENS4_5SM1004TMEM4LOAD26SM100_TMEM_LOAD_16dp256b4xES1C_S1A_NS4_17SM75_U32x4_LDSM_NENS4_14SM90_TMA_STOREES1A_NS4_17SM90_U32x4_STSM_NENS4_39AutoVectorizingCopyWithAssumedAlignmentILi128EEEEEEvvEEEEvNT_6ParamsE,@function
        .size           _ZN7cutlass13device_kernelINS_4gemm6kernel13GemmUniversalIN4cute5tupleIJiiiiEEENS1_10collective13CollectiveMmaINS1_35MainloopSm100TmaUmmaWarpSpecializedILi3ELi2ELi4ENS5_IJNS4_1CILi1EEENSA_ILi2EEESB_EEEEENS5_IJNSA_ILi64EEESF_NSA_ILi32EEEEEENS_6half_tENS5_IJlSB_lEEESI_SJ_NS4_8TiledMMAINS4_8MMA_AtomIJNS4_20SM100_MMA_F16BF16_SSISI_SI_fLi64ELi64ELNS4_4UMMA5MajorE0ELSO_0ELNSN_7ScaleInE0ELSP_0EEEEEENS4_6LayoutINS5_IJSB_SB_SB_EEENS5_IJNSA_ILi0EEESU_SU_EEEEENS5_IJNS4_10UnderscoreESX_SX_EEEEENS4_23SM90_TMA_LOAD_MULTICASTENS4_14ComposedLayoutINS4_7SwizzleILi2ELi4ELi3EEENS4_18smem_ptr_flag_bitsILi16EEENSS_INS5_IJNSA_ILi8EEESG_EEENS5_IJSG_SB_EEEEEEEvNS4_8identityENS4_13SM90_TMA_LOADES1A_vS1B_EENS_8epilogue10collective18CollectiveEpilogueINS1E_23Sm100TmaWarpSpecializedILi3ELi2ELi16ELb1ELb0EEEJSH_NS5_IJNSS_ISF_SB_EENSS_ISG_SB_EEEEESI_SJ_SI_SJ_NS1E_6fusion15FusionCallbacksIS1I_NS1M_17LinearCombinationISI_fSI_fLNS_15FloatRoundStyleE2EEESH_S1L_JEEENS4_5SM1004TMEM4LOAD26SM100_TMEM_LOAD_16dp256b4xES1C_S1A_NS4_17SM75_U32x4_LDSM_NENS4_14SM90_TMA_STOREES1A_NS4_17SM90_U32x4_STSM_NENS4_39AutoVectorizingCopyWithAssumedAlignmentILi128EEEEEEvvEEEEvNT_6ParamsE,(.L_x_158 - _ZN7cutlass13device_kernelINS_4gemm6kernel13GemmUniversalIN4cute5tupleIJiiiiEEENS1_10collective13CollectiveMmaINS1_35MainloopSm100TmaUmmaWarpSpecializedILi3ELi2ELi4ENS5_IJNS4_1CILi1EEENSA_ILi2EEESB_EEEEENS5_IJNSA_ILi64EEESF_NSA_ILi32EEEEEENS_6half_tENS5_IJlSB_lEEESI_SJ_NS4_8TiledMMAINS4_8MMA_AtomIJNS4_20SM100_MMA_F16BF16_SSISI_SI_fLi64ELi64ELNS4_4UMMA5MajorE0ELSO_0ELNSN_7ScaleInE0ELSP_0EEEEEENS4_6LayoutINS5_IJSB_SB_SB_EEENS5_IJNSA_ILi0EEESU_SU_EEEEENS5_IJNS4_10UnderscoreESX_SX_EEEEENS4_23SM90_TMA_LOAD_MULTICASTENS4_14ComposedLayoutINS4_7SwizzleILi2ELi4ELi3EEENS4_18smem_ptr_flag_bitsILi16EEENSS_INS5_IJNSA_ILi8EEESG_EEENS5_IJSG_SB_EEEEEEEvNS4_8identityENS4_13SM90_TMA_LOADES1A_vS1B_EENS_8epilogue10collective18CollectiveEpilogueINS1E_23Sm100TmaWarpSpecializedILi3ELi2ELi16ELb1ELb0EEEJSH_NS5_IJNSS_ISF_SB_EENSS_ISG_SB_EEEEESI_SJ_SI_SJ_NS1E_6fusion15FusionCallbacksIS1I_NS1M_17LinearCombinationISI_fSI_fLNS_15FloatRoundStyleE2EEESH_S1L_JEEENS4_5SM1004TMEM4LOAD26SM100_TMEM_LOAD_16dp256b4xES1C_S1A_NS4_17SM75_U32x4_LDSM_NENS4_14SM90_TMA_STOREES1A_NS4_17SM90_U32x4_STSM_NENS4_39AutoVectorizingCopyWithAssumedAlignmentILi128EEEEEEvvEEEEvNT_6ParamsE)
        .other          _ZN7cutlass13device_kernelINS_4gemm6kernel13GemmUniversalIN4cute5tupleIJiiiiEEENS1_10collective13CollectiveMmaINS1_35MainloopSm100TmaUmmaWarpSpecializedILi3ELi2ELi4ENS5_IJNS4_1CILi1EEENSA_ILi2EEESB_EEEEENS5_IJNSA_ILi64EEESF_NSA_ILi32EEEEEENS_6half_tENS5_IJlSB_lEEESI_SJ_NS4_8TiledMMAINS4_8MMA_AtomIJNS4_20SM100_MMA_F16BF16_SSISI_SI_fLi64ELi64ELNS4_4UMMA5MajorE0ELSO_0ELNSN_7ScaleInE0ELSP_0EEEEEENS4_6LayoutINS5_IJSB_SB_SB_EEENS5_IJNSA_ILi0EEESU_SU_EEEEENS5_IJNS4_10UnderscoreESX_SX_EEEEENS4_23SM90_TMA_LOAD_MULTICASTENS4_14ComposedLayoutINS4_7SwizzleILi2ELi4ELi3EEENS4_18smem_ptr_flag_bitsILi16EEENSS_INS5_IJNSA_ILi8EEESG_EEENS5_IJSG_SB_EEEEEEEvNS4_8identityENS4_13SM90_TMA_LOADES1A_vS1B_EENS_8epilogue10collective18CollectiveEpilogueINS1E_23Sm100TmaWarpSpecializedILi3ELi2ELi16ELb1ELb0EEEJSH_NS5_IJNSS_ISF_SB_EENSS_ISG_SB_EEEEESI_SJ_SI_SJ_NS1E_6fusion15FusionCallbacksIS1I_NS1M_17LinearCombinationISI_fSI_fLNS_15FloatRoundStyleE2EEESH_S1L_JEEENS4_5SM1004TMEM4LOAD26SM100_TMEM_LOAD_16dp256b4xES1C_S1A_NS4_17SM75_U32x4_LDSM_NENS4_14SM90_TMA_STOREES1A_NS4_17SM90_U32x4_STSM_NENS4_39AutoVectorizingCopyWithAssumedAlignmentILi128EEEEEEvvEEEEvNT_6ParamsE,@"STO_CUDA_ENTRY STV_DEFAULT"
_ZN7cutlass13device_kernelINS_4gemm6kernel13GemmUniversalIN4cute5tupleIJiiiiEEENS1_10collective13CollectiveMmaINS1_35MainloopSm100TmaUmmaWarpSpecializedILi3ELi2ELi4ENS5_IJNS4_1CILi1EEENSA_ILi2EEESB_EEEEENS5_IJNSA_ILi64EEESF_NSA_ILi32EEEEEENS_6half_tENS5_IJlSB_lEEESI_SJ_NS4_8TiledMMAINS4_8MMA_AtomIJNS4_20SM100_MMA_F16BF16_SSISI_SI_fLi64ELi64ELNS4_4UMMA5MajorE0ELSO_0ELNSN_7ScaleInE0ELSP_0EEEEEENS4_6LayoutINS5_IJSB_SB_SB_EEENS5_IJNSA_ILi0EEESU_SU_EEEEENS5_IJNS4_10UnderscoreESX_SX_EEEEENS4_23SM90_TMA_LOAD_MULTICASTENS4_14ComposedLayoutINS4_7SwizzleILi2ELi4ELi3EEENS4_18smem_ptr_flag_bitsILi16EEENSS_INS5_IJNSA_ILi8EEESG_EEENS5_IJSG_SB_EEEEEEEvNS4_8identityENS4_13SM90_TMA_LOADES1A_vS1B_EENS_8epilogue10collective18CollectiveEpilogueINS1E_23Sm100TmaWarpSpecializedILi3ELi2ELi16ELb1ELb0EEEJSH_NS5_IJNSS_ISF_SB_EENSS_ISG_SB_EEEEESI_SJ_SI_SJ_NS1E_6fusion15FusionCallbacksIS1I_NS1M_17LinearCombinationISI_fSI_fLNS_15FloatRoundStyleE2EEESH_S1L_JEEENS4_5SM1004TMEM4LOAD26SM100_TMEM_LOAD_16dp256b4xES1C_S1A_NS4_17SM75_U32x4_LDSM_NENS4_14SM90_TMA_STOREES1A_NS4_17SM90_U32x4_STSM_NENS4_39AutoVectorizingCopyWithAssumedAlignmentILi128EEEEEEvvEEEEvNT_6ParamsE:
[----:B------:R-:W1:Y:S01]  /*0000*/  LDC R1, c[0x0][0x37c] ;  /* 0x0000df00ff017b82 */ /* 0x000e620000000800 */
[----:B------:R-:W2:Y:S01]  /*0010*/  S2R R55, SR_TID.X ;  /* 0x0000000000377919 */ /* 0x000ea20000002100 */
[----:B------:R-:W3:Y:S01]  /*0020*/  LDCU.64 UR8, c[0x0][0x890] ;  /* 0x00011200ff0877ac */ /* 0x000ee20008000a00 */
[----:B------:R-:W-:Y:S02]  /*0030*/  PRMT R45, RZ, 0x7610, R45 ;  /* 0x00007610ff2d7816 */ /* 0x000fe4000000002d */
[----:B------:R-:W-:Y:S01]  /*0040*/  ELECT P3, URZ, PT ;  /* 0x0000000000ff782f */ /* 0x000fe20003860000 */
[----:B---3--:R-:W-:-:S04]  /*0050*/  UISETP.NE.U32.AND UP0, UPT, UR8, URZ, UPT ;  /* 0x000000ff0800728c */ /* 0x008fc8000bf05070 */
[----:B------:R-:W-:Y:S01]  /*0060*/  UISETP.NE.AND.EX UP0, UPT, UR9, URZ, UPT, UP0 ;  /* 0x000000ff0900728c */ /* 0x000fe2000bf05300 */
[----:B--2---:R-:W-:-:S05]  /*0070*/  SHF.R.U32.HI R46, RZ, 0x5, R55 ;  /* 0x00000005ff2e7819 */ /* 0x004fca0000011637 */
[----:B------:R-:W2:Y:S02]  /*0080*/  SHFL.IDX PT, R0, R46, RZ, 0x1f ;  /* 0x00001fff2e007589 */ /* 0x000ea400000e0000 */
[----:B--2---:R-:W-:Y:S01]  /*0090*/  R2UR UR22, R0 ;  /* 0x00000000001672ca */ /* 0x004fe200000e0000 */
[----:B-1----:R-:W-:-:S14]  /*00a0*/  BRA.U UP0, `(.L_x_0) ;  /* 0x0000000100307547 */ /* 0x002fdc000b800000 */
[----:B------:R-:W1:Y:S02]  /*00b0*/  LDCU.64 UR4, c[0x0][0x888] ;  /* 0x00011100ff0477ac */ /* 0x000e640008000a00 */
[----:B-1----:R-:W-:-:S04]  /*00c0*/  UISETP.NE.U32.AND UP0, UPT, UR4, URZ, UPT ;  /* 0x000000ff0400728c */ /* 0x002fc8000bf05070 */
[----:B------:R-:W-:-:S09]  /*00d0*/  UISETP.NE.AND.EX UP0, UPT, UR5, URZ, UPT, UP0 ;  /* 0x000000ff0500728c */ /* 0x000fd2000bf05300 */
[----:B------:R-:W-:Y:S05]  /*00e0*/  BRA.U !UP0, `(.L_x_1) ;  /* 0x0000000108147547 */ /* 0x000fea000b800000 */
[----:B------:R-:W1:Y:S01]  /*00f0*/  LDC.64 R26, c[0x0][0x888] ;  /* 0x00022200ff1a7b82 */ /* 0x000e620000000a00 */
[----:B------:R-:W1:Y:S02]  /*0100*/  LDCU.64 UR4, c[0x0][0x358] ;  /* 0x00006b00ff0477ac */ /* 0x000e640008000a00 */
[----:B-1----:R1:W5:Y:S01]  /*0110*/  LDG.E R26, desc[UR4][R26.64] ;  /* 0x000000041a1a7981 */ /* 0x002362000c1e1900 */
[----:B------:R-:W-:Y:S01]  /*0120*/  HFMA2 R45, -RZ, RZ, 0, 5.9604644775390625e-08 ;  /* 0x00000001ff2d7431 */ /* 0x000fe200000001ff */
[----:B------:R-:W-:Y:S05]  /*0130*/  BRA `(.L_x_0) ;  /* 0x00000000000c7947 */ /* 0x000fea0003800000 */
.L_x_1:
[----:B------:R-:W1:Y:S01]  /*0140*/  LDCU UR4, c[0x0][0x880] ;  /* 0x00011000ff0477ac */ /* 0x000e620008000800 */
[----:B------:R-:W-:Y:S01]  /*0150*/  HFMA2 R45, -RZ, RZ, 0, 5.9604644775390625e-08 ;  /* 0x00000001ff2d7431 */ /* 0x000fe200000001ff */
[----:B-1----:R-:W-:-:S07]  /*0160*/  MOV R26, UR4 ;  /* 0x00000004001a7c02 */ /* 0x002fce0008000f00 */
.L_x_0:
[----:B------:R-:W2:Y:S02]  /*0170*/  LDCU.64 UR4, c[0x0][0x8b0] ;  /* 0x00011600ff0477ac */ /* 0x000ea40008000a00 */
[----:B--2---:R-:W-:-:S04]  /*0180*/  UISETP.NE.U32.AND UP0, UPT, UR4, URZ, UPT ;  /* 0x000000ff0400728c */ /* 0x004fc8000bf05070 */
[----:B------:R-:W-:-:S09]  /*0190*/  UISETP.NE.AND.EX UP0, UPT, UR5, URZ, UPT, UP0 ;  /* 0x000000ff0500728c */ /* 0x000fd2000bf05300 */
[----:B------:R-:W-:Y:S05]  /*01a0*/  BRA.U UP0, `(.L_x_2) ;  /* 0x0000000100287547 */ /* 0x000fea000b800000 */
[----:B------:R-:W2:Y:S02]  /*01b0*/  LDCU.64 UR4, c[0x0][0x8a8] ;  /* 0x00011500ff0477ac */ /* 0x000ea40008000a00 */
[----:B--2---:R-:W-:-:S04]  /*01c0*/  UISETP.NE.U32.AND UP0, UPT, UR4, URZ, UPT ;  /* 0x000000ff0400728c */ /* 0x004fc8000bf05070 */
[----:B------:R-:W-:-:S09]  /*01d0*/  UISETP.NE.AND.EX UP0, UPT, UR5, URZ, UPT, UP0 ;  /* 0x000000ff0500728c */ /* 0x000fd2000bf05300 */
[----:B------:R-:W-:Y:S05]  /*01e0*/  BRA.U !UP0, `(.L_x_3) ;  /* 0x0000000108107547 */ /* 0x000fea000b800000 */
[----:B------:R-:W2:Y:S01]  /*01f0*/  LDC.64 R24, c[0x0][0x8a8] ;  /* 0x00022a00ff187b82 */ /* 0x000ea20000000a00 */
[----:B------:R-:W2:Y:S02]  /*0200*/  LDCU.64 UR4, c[0x0][0x358] ;  /* 0x00006b00ff0477ac */ /* 0x000ea40008000a00 */
[----:B--2---:R2:W5:Y:S01]  /*0210*/  LDG.E R24, desc[UR4][R24.64] ;  /* 0x0000000418187981 */ /* 0x004562000c1e1900 */
[----:B------:R-:W-:Y:S05]  /*0220*/  BRA `(.L_x_2) ;  /* 0x0000000000087947 */ /* 0x000fea0003800000 */
.L_x_3:
[----:B------:R-:W2:Y:S02]  /*0230*/  LDCU UR4, c[0x0][0x8a0] ;  /* 0x00011400ff0477ac */ /* 0x000ea40008000800 */
[----:B--2---:R-:W-:Y:S02]  /*0240*/  MOV R24, UR4 ;  /* 0x0000000400187c02 */ /* 0x004fe40008000f00 */
.L_x_2:
[----:B------:R-:W-:Y:S01]  /*0250*/  IMAD.U32 R0, RZ, RZ, UR22 ;  /* 0x00000016ff007e24 */ /* 0x000fe2000f8e00ff */
[----:B------:R-:W-:Y:S04]  /*0260*/  BSSY.RECONVERGENT B0, `(.L_x_4) ;  /* 0x000000c000007945 */ /* 0x000fe80003800200 */
[C---:B------:R-:W-:Y:S02]  /*0270*/  ISETP.NE.OR P1, PT, R0.reuse, 0x1, !P3 ;  /* 0x000000010000780c */ /* 0x040fe40005f25670 */
[----:B------:R-:W-:-:S11]  /*0280*/  ISETP.NE.OR P0, PT, R0, 0x3, !P3 ;  /* 0x000000030000780c */ /* 0x000fd60005f05670 */
[----:B------:R-:W-:Y:S05]  /*0290*/  @P1 BRA `(.L_x_5) ;  /* 0x0000000000201947 */ /* 0x000fea0003800000 */
[----:B------:R-:W3:Y:S02]  /*02a0*/  LDCU.64 UR4, c[0x0][0x348] ;  /* 0x00006900ff0477ac */ /* 0x000ee40008000a00 */
[----:B---3--:R-:W-:Y:S02]  /*02b0*/  UIADD3 UR6, UP1, UPT, UR4, 0x80, URZ ;  /* 0x0000008004067890 */ /* 0x008fe4000ff3e0ff */
[----:B------:R-:W-:Y:S02]  /*02c0*/  UIADD3 UR4, UP0, UPT, UR4, 0x180, URZ ;  /* 0x0000018004047890 */ /* 0x000fe4000ff1e0ff */
[----:B------:R-:W-:Y:S02]  /*02d0*/  UIADD3.X UR7, UPT, UPT, URZ, UR5, URZ, UP1, !UPT ;  /* 0x00000005ff077290 */ /* 0x000fe40008ffe4ff */
[----:B------:R-:W-:-:S07]  /*02e0*/  UIADD3.X UR5, UPT, UPT, URZ, UR5, URZ, UP0, !UPT ;  /* 0x00000005ff057290 */ /* 0x000fce00087fe4ff */
[----:B------:R3:W-:Y:S02]  /*02f0*/  UTMACCTL.PF [UR6] ;  /* 0x00000000060079b9 */ /* 0x0007e40008040000 */
[----:B------:R3:W-:Y:S02]  /*0300*/  UTMACCTL.PF [UR4] ;  /* 0x00000000040079b9 */ /* 0x0007e40008040000 */
[----:B---3--:R-:W-:Y:S01]  /*0310*/  NOP ;  /* 0x0000000000007918 */ /* 0x008fe20000000000 */
.L_x_5:
[----:B------:R-:W-:Y:S05]  /*0320*/  BSYNC.RECONVERGENT B0 ;  /* 0x0000000000007941 */ /* 0x000fea0003800200 */
.L_x_4:
[----:B------:R-:W-:Y:S04]  /*0330*/  BSSY.RECONVERGENT B0, `(.L_x_6) ;  /* 0x000000a000007945 */ /* 0x000fe80003800200 */
        /* <DEDUP_REMOVED lines=9> */
.L_x_7:
[----:B------:R-:W-:Y:S05]  /*03d0*/  BSYNC.RECONVERGENT B0 ;  /* 0x0000000000007941 */ /* 0x000fea0003800200 */
.L_x_6:
[----:B------:R-:W3:Y:S01]  /*03e0*/  LDCU.64 UR4, c[0x0][0x888] ;  /* 0x00011100ff0477ac */ /* 0x000ee20008000a00 */
[----:B------:R-:W-:Y:S02]  /*03f0*/  UISETP.EQ.U32.AND UP1, UPT, UR8, URZ, UPT ;  /* 0x000000ff0800728c */ /* 0x000fe4000bf22070 */
[----:B------:R-:W-:Y:S02]  /*0400*/  UPLOP3.LUT UP3, UPT, UPT, UPT, UPT, 0x80, 0x8 ;  /* 0x000000000008789c */ /* 0x000fe40003f6f070 */
[----:B---3--:R-:W-:-:S04]  /*0410*/  UISETP.NE.U32.AND UP0, UPT, UR4, URZ, UPT ;  /* 0x000000ff0400728c */ /* 0x008fc8000bf05070 */
[----:B------:R-:W-:-:S04]  /*0420*/  UISETP.NE.AND.EX UP0, UPT, UR5, URZ, UPT, UP0 ;  /* 0x000000ff0500728c */ /* 0x000fc8000bf05300 */
[----:B------:R-:W-:-:S04]  /*0430*/  UISETP.EQ.OR.EX UP2, UPT, UR9, URZ, !UP0, UP1 ;  /* 0x000000ff0900728c */ /* 0x000fc8000c742710 */
[----:B------:R-:W-:-:S06]  /*0440*/  UP2UR UR4, UPR, URZ, 0x4 ;  /* 0x00000004ff047883 */ /* 0x000fcc0008000000 */
[----:B------:R-:W-:Y:S01]  /*0450*/  MOV R49, UR4 ;  /* 0x0000000400317c02 */ /* 0x000fe20008000f00 */
[----:B------:R-:W-:Y:S06]  /*0460*/  BRA.U !UP2, `(.L_x_8) ;  /* 0x000000010a207547 */ /* 0x000fec000b800000 */
[----:B------:R-:W-:Y:S01]  /*0470*/  UISETP.NE.U32.AND UP1, UPT, UR8, URZ, UPT ;  /* 0x000000ff0800728c */ /* 0x000fe2000bf25070 */
[----:B-----5:R-:W-:Y:S01]  /*0480*/  FSETP.NEU.AND P0, PT, R26, RZ, PT ;  /* 0x000000ff1a00720b */ /* 0x020fe20003f0d000 */
[----:B------:R-:W-:Y:S02]  /*0490*/  USEL UR4, URZ, 0xffffffff, UP0 ;  /* 0xffffffffff047887 */ /* 0x000fe40008000000 */
[----:B------:R-:W-:-:S10]  /*04a0*/  UISETP.NE.AND.EX UP1, UPT, UR9, URZ, UPT, UP1 ;  /* 0x000000ff0900728c */ /* 0x000fd4000bf25310 */
[----:B------:R-:W-:Y:S01]  /*04b0*/  VOTEU.ANY UP0, P0 ;  /* 0x0000000000ff7886 */ /* 0x000fe20000000100 */
[----:B------:R-:W-:-:S04]  /*04c0*/  @!UP1 USEL UR4, URZ, 0xffffffff, UP0 ;  /* 0xffffffffff049887 */ /* 0x000fc80008000000 */
[----:B------:R-:W-:-:S04]  /*04d0*/  ULOP3.LUT UR4, UR4, 0x1, URZ, 0xc0, !UPT ;  /* 0x0000000104047892 */ /* 0x000fc8000f8ec0ff */
[----:B------:R-:W-:-:S11]  /*04e0*/  UISETP.NE.U32.AND UP3, UPT, UR4, 0x1, UPT ;  /* 0x000000010400788c */ /* 0x000fd6000bf65070 */
.L_x_8:
[----:B------:R-:W3:Y:S01]  /*04f0*/  SHFL.IDX PT, R2, R46, RZ, 0x1f ;  /* 0x00001fff2e027589 */ /* 0x000ee200000e0000 */
[----:B------:R-:W-:-:S04]  /*0500*/  UISETP.NE.AND UP0, UPT, UR22, 0x2, UPT ;  /* 0x000000021600788c */ /* 0x000fc8000bf05270 */
[----:B------:R-:W-:Y:S01]  /*0510*/  USEL UR37, URZ, 0x1, UP0 ;  /* 0x00000001ff257887 */ /* 0x000fe20008000000 */
[----:B---3--:R-:W-:-:S13]  /*0520*/  ISETP.NE.AND P0, PT, R2, RZ, PT ;  /* 0x000000ff0200720c */ /* 0x008fda0003f05270 */
[----:B------:R-:W-:Y:S05]  /*0530*/  @P0 BRA `(.L_x_9) ;  /* 0x0000000000500947 */ /* 0x000fea0003800000 */
[----:B------:R-:W3:Y:S01]  /*0540*/  S2UR UR4, SR_CgaCtaId ;  /* 0x00000000000479c3 */ /* 0x000ee20000008800 */
[----:B------:R-:W-:Y:S01]  /*0550*/  UMOV UR5, 0x400 ;  /* 0x0000040000057882 */ /* 0x000fe20000000000 */
[----:B------:R-:W-:Y:S01]  /*0560*/  UMOV UR8, 0x1 ;  /* 0x0000000100087882 */ /* 0x000fe20000000000 */
[----:B------:R-:W-:Y:S01]  /*0570*/  UMOV UR6, 0x2 ;  /* 0x0000000200067882 */ /* 0x000fe20000000000 */
[----:B------:R-:W-:-:S04]  /*0580*/  UIADD3 UR8, UPT, UPT, -UR8, 0x100000, URZ ;  /* 0x0010000008087890 */ /* 0x000fc8000fffe1ff */
[----:B------:R-:W-:Y:S02]  /*0590*/  USHF.L.U32 UR9, UR8, 0xb, URZ ;  /* 0x0000000b08097899 */ /* 0x000fe400080006ff */
[----:B------:R-:W-:Y:S02]  /*05a0*/  USHF.L.U32 UR8, UR8, 0x1, URZ ;  /* 0x0000000108087899 */ /* 0x000fe400080006ff */
[----:B------:R-:W-:-:S04]  /*05b0*/  UIADD3 UR6, UPT, UPT, -UR6, 0x100000, URZ ;  /* 0x0010000006067890 */ /* 0x000fc8000fffe1ff */
[----:B------:R-:W-:Y:S02]  /*05c0*/  USHF.L.U32 UR7, UR6, 0xb, URZ ;  /* 0x0000000b06077899 */ /* 0x000fe400080006ff */
[----:B------:R-:W-:Y:S01]  /*05d0*/  USHF.L.U32 UR6, UR6, 0x1, URZ ;  /* 0x0000000106067899 */ /* 0x000fe200080006ff */
[----:B------:R-:W-:Y:S01]  /*05e0*/  ELECT P0, URZ, PT ;  /* 0x0000000000ff782f */ /* 0x000fe20003800000 */
[----:B---3--:R-:W-:Y:S01]  /*05f0*/  ULEA UR4, UR4, UR5, 0x18 ;  /* 0x0000000504047291 */ /* 0x008fe2000f8ec0ff */
[----:B------:R-:W3:Y:S11]  /*0600*/  FENCE.VIEW.ASYNC.S ;  /* 0x00000000000073c6 */ /* 0x000ef60000000000 */
[----:B---3--:R3:W4:Y:S01]  /*0610*/  SYNCS.EXCH.64 URZ, [UR4], UR8 ;  /* 0x0000000804ff75b2 */ /* 0x0087220008000100 */
[----:B------:R3:W1:Y:S01]  /*0620*/  SYNCS.EXCH.64 URZ, [UR4+0x18], UR6 ;  /* 0x0000180604ff75b2 */ /* 0x0006620008000100 */
[----:B------:R3:W1:Y:S01]  /*0630*/  SYNCS.EXCH.64 URZ, [UR4+0x8], UR8 ;  /* 0x0000080804ff75b2 */ /* 0x0006620008000100 */
[----:B------:R3:W1:Y:S01]  /*0640*/  SYNCS.EXCH.64 URZ, [UR4+0x20], UR6 ;  /* 0x0000200604ff75b2 */ /* 0x0006620008000100 */
[----:B------:R3:W1:Y:S01]  /*0650*/  SYNCS.EXCH.64 URZ, [UR4+0x10], UR8 ;  /* 0x0000100804ff75b2 */ /* 0x0006620008000100 */
[----:B------:R3:W1:Y:S01]  /*0660*/  SYNCS.EXCH.64 URZ, [UR4+0x28], UR6 ;  /* 0x0000280604ff75b2 */ /* 0x0006620008000100 */
[----:B------:R-:W-:Y:S01]  /*0670*/  NOP ;  /* 0x0000000000007918 */ /* 0x000fe20000000000 */
.L_x_9:
[----:B------:R-:W2:Y:S01]  /*0680*/  SHFL.IDX PT, R2, R46, RZ, 0x1f ;  /* 0x00001fff2e027589 */ /* 0x000ea200000e0000 */
[----:B------:R-:W-:Y:S01]  /*0690*/  NOP ;  /* 0x0000000000007918 */ /* 0x000fe20000000000 */
[----:B--2---:R-:W-:-:S13]  /*06a0*/  ISETP.NE.AND P0, PT, R2, 0x1, PT ;  /* 0x000000010200780c */ /* 0x004fda0003f05270 */
[----:B------:R-:W-:Y:S05]  /*06b0*/  @P0 BRA `(.L_x_10) ;  /* 0x0000000000500947 */ /* 0x000fea0003800000 */
[----:B---3--:R-:W2:Y:S01]  /*06c0*/  S2UR UR4, SR_CgaCtaId ;  /* 0x00000000000479c3 */ /* 0x008ea20000008800 */
        /* <DEDUP_REMOVED lines=10> */
[----:B--2---:R-:W-:Y:S01]  /*0770*/  ULEA UR4, UR4, UR5, 0x18 ;  /* 0x0000000504047291 */ /* 0x004fe2000f8ec0ff */
[----:B------:R-:W2:Y:S11]  /*0780*/  FENCE.VIEW.ASYNC.S ;  /* 0x00000000000073c6 */ /* 0x000eb60000000000 */
[----:B--2---:R2:W3:Y:S01]  /*0790*/  SYNCS.EXCH.64 URZ, [UR4+0x30], UR8 ;  /* 0x0000300804ff75b2 */ /* 0x0044e20008000100 */
[----:B------:R2:W1:Y:S01]  /*07a0*/  SYNCS.EXCH.64 URZ, [UR4+0x48], UR6 ;  /* 0x0000480604ff75b2 */ /* 0x0004620008000100 */
[----:B------:R2:W1:Y:S01]  /*07b0*/  SYNCS.EXCH.64 URZ, [UR4+0x38], UR8 ;  /* 0x0000380804ff75b2 */ /* 0x0004620008000100 */
[----:B------:R2:W1:Y:S01]  /*07c0*/  SYNCS.EXCH.64 URZ, [UR4+0x50], UR6 ;  /* 0x0000500604ff75b2 */ /* 0x0004620008000100 */
[----:B------:R2:W1:Y:S01]  /*07d0*/  SYNCS.EXCH.64 URZ, [UR4+0x40], UR8 ;  /* 0x0000400804ff75b2 */ /* 0x0004620008000100 */
[----:B------:R2:W1:Y:S01]  /*07e0*/  SYNCS.EXCH.64 URZ, [UR4+0x58], UR6 ;  /* 0x0000580604ff75b2 */ /* 0x0004620008000100 */
[----:B------:R-:W-:Y:S01]  /*07f0*/  NOP ;  /* 0x0000000000007918 */ /* 0x000fe20000000000 */
.L_x_10:
[----:B------:R-:W4:Y:S01]  /*0800*/  SHFL.IDX PT, R2, R46, RZ, 0x1f ;  /* 0x00001fff2e027589 */ /* 0x000f2200000e0000 */
[----:B------:R-:W-:Y:S01]  /*0810*/  NOP ;  /* 0x0000000000007918 */ /* 0x000fe20000000000 */
[----:B----4-:R-:W-:-:S13]  /*0820*/  ISETP.NE.AND P0, PT, R2, 0x3, PT ;  /* 0x000000030200780c */ /* 0x010fda0003f05270 */
[----:B------:R-:W-:Y:S05]  /*0830*/  @P0 BRA `(.L_x_11) ;  /* 0x0000000000300947 */ /* 0x000fea0003800000 */
[----:B--23--:R-:W2:Y:S01]  /*0840*/  S2UR UR6, SR_CgaCtaId ;  /* 0x00000000000679c3 */ /* 0x00cea20000008800 */
[----:B------:R-:W-:Y:S01]  /*0850*/  UMOV UR4, 0x400 ;  /* 0x0000040000047882 */ /* 0x000fe20000000000 */
[----:B------:R-:W-:Y:S01]  /*0860*/  UMOV UR5, 0x20 ;  /* 0x0000002000057882 */ /* 0x000fe20000000000 */
[----:B------:R-:W-:Y:S01]  /*0870*/  ELECT P0, URZ, PT ;  /* 0x0000000000ff782f */ /* 0x000fe20003800000 */
[----:B--2---:R-:W-:Y:S02]  /*0880*/  ULEA UR6, UR6, UR4, 0x18 ;  /* 0x0000000406067291 */ /* 0x004fe4000f8ec0ff */
[----:B------:R-:W-:-:S04]  /*0890*/  UIADD3 UR4, UPT, UPT, -UR5, 0x100000, URZ ;  /* 0x0010000005047890 */ /* 0x000fc8000fffe1ff */
[----:B------:R-:W-:Y:S02]  /*08a0*/  USHF.L.U32 UR5, UR4, 0xb, URZ ;  /* 0x0000000b04057899 */ /* 0x000fe400080006ff */
[----:B------:R-:W-:Y:S01]  /*08b0*/  USHF.L.U32 UR4, UR4, 0x1, URZ ;  /* 0x0000000104047899 */ /* 0x000fe200080006ff */
[----:B------:R-:W2:Y:S11]  /*08c0*/  FENCE.VIEW.ASYNC.S ;  /* 0x00000000000073c6 */ /* 0x000eb60000000000 */
[----:B--2---:R4:W2:Y:S01]  /*08d0*/  SYNCS.EXCH.64 URZ, [UR6+0x60], UR4 ;  /* 0x0000600406ff75b2 */ /* 0x0048a20008000100 */
[----:B------:R4:W3:Y:S02]  /*08e0*/  SYNCS.EXCH.64 URZ, [UR6+0x68], UR4 ;  /* 0x0000680406ff75b2 */ /* 0x0008e40008000100 */
[----:B----4-:R-:W-:Y:S01]  /*08f0*/  NOP ;  /* 0x0000000000007918 */ /* 0x010fe20000000000 */
.L_x_11:
[----:B------:R-:W4:Y:S01]  /*0900*/  SHFL.IDX PT, R2, R46, RZ, 0x1f ;  /* 0x00001fff2e027589 */ /* 0x000f2200000e0000 */
[----:B------:R-:W-:Y:S01]  /*0910*/  NOP ;  /* 0x0000000000007918 */ /* 0x000fe20000000000 */
[----:B----4-:R-:W-:-:S13]  /*0920*/  ISETP.NE.AND P0, PT, R2, 0x4, PT ;  /* 0x000000040200780c */ /* 0x010fda0003f05270 */
[----:B------:R-:W-:Y:S05]  /*0930*/  @P0 BRA `(.L_x_12) ;  /* 0x00000000004c0947 */ /* 0x000fea0003800000 */
[----:B--23--:R-:W2:Y:S01]  /*0940*/  S2UR UR6, SR_CgaCtaId ;  /* 0x00000000000679c3 */ /* 0x00cea20000008800 */
[----:B------:R-:W-:Y:S01]  /*0950*/  UMOV UR4, 0x1e0 ;  /* 0x000001e000047882 */ /* 0x000fe20000000000 */
[----:B------:R-:W-:Y:S01]  /*0960*/  UMOV UR5, 0x400 ;  /* 0x0000040000057882 */ /* 0x000fe20000000000 */
[----:B------:R-:W-:Y:S01]  /*0970*/  USEL UR4, UR4, 0x1a0, UP3 ;  /* 0x000001a004047887 */ /* 0x000fe20009800000 */
[----:B------:R-:W-:Y:S01]  /*0980*/  UMOV UR8, 0x1 ;  /* 0x0000000100087882 */ /* 0x000fe20000000000 */
[----:B------:R-:W-:Y:S01]  /*0990*/  ELECT P0, URZ, PT ;  /* 0x0000000000ff782f */ /* 0x000fe20003800000 */
[----:B------:R-:W-:-:S04]  /*09a0*/  UIADD3 UR8, UPT, UPT, -UR8, 0x100000, URZ ;  /* 0x0010000008087890 */ /* 0x000fc8000fffe1ff */
[----:B------:R-:W-:Y:S02]  /*09b0*/  USHF.L.U32 UR9, UR8, 0xb, URZ ;  /* 0x0000000b08097899 */ /* 0x000fe400080006ff */
[----:B------:R-:W-:Y:S02]  /*09c0*/  USHF.L.U32 UR8, UR8, 0x1, URZ ;  /* 0x0000000108087899 */ /* 0x000fe400080006ff */
[----:B--2---:R-:W-:Y:S02]  /*09d0*/  ULEA UR6, UR6, UR5, 0x18 ;  /* 0x0000000506067291 */ /* 0x004fe4000f8ec0ff */
[----:B------:R-:W-:-:S04]  /*09e0*/  UIADD3 UR4, UPT, UPT, -UR4, 0x100000, URZ ;  /* 0x0010000004047890 */ /* 0x000fc8000fffe1ff */
[----:B------:R-:W-:Y:S02]  /*09f0*/  USHF.L.U32 UR5, UR4, 0xb, URZ ;  /* 0x0000000b04057899 */ /* 0x000fe400080006ff */
[----:B------:R-:W-:Y:S01]  /*0a00*/  USHF.L.U32 UR4, UR4, 0x1, URZ ;  /* 0x0000000104047899 */ /* 0x000fe200080006ff */
[----:B------:R-:W2:Y:S03]  /*0a10*/  FENCE.VIEW.ASYNC.S ;  /* 0x00000000000073c6 */ /* 0x000ea60000000000 */
[----:B--2---:R4:W2:Y:S08]  /*0a20*/  SYNCS.EXCH.64 URZ, [UR6+0x70], UR8 ;  /* 0x0000700806ff75b2 */ /* 0x0048b00008000100 */
[----:B------:R4:W3:Y:S01]  /*0a30*/  SYNCS.EXCH.64 URZ, [UR6+0x80], UR4 ;  /* 0x0000800406ff75b2 */ /* 0x0008e20008000100 */
[----:B------:R4:W1:Y:S01]  /*0a40*/  SYNCS.EXCH.64 URZ, [UR6+0x78], UR8 ;  /* 0x0000780806ff75b2 */ /* 0x0008620008000100 */
[----:B------:R4:W1:Y:S02]  /*0a50*/  SYNCS.EXCH.64 URZ, [UR6+0x88], UR4 ;  /* 0x0000880406ff75b2 */ /* 0x0008640008000100 */
[----:B----4-:R-:W-:Y:S01]  /*0a60*/  NOP ;  /* 0x0000000000007918 */ /* 0x010fe20000000000 */
.L_x_12:
[----:B------:R-:W4:Y:S01]  /*0a70*/  SHFL.IDX PT, R2, R46, RZ, 0x1f ;  /* 0x00001fff2e027589 */ /* 0x000f2200000e0000 */
[----:B------:R-:W-:Y:S01]  /*0a80*/  NOP ;  /* 0x0000000000007918 */ /* 0x000fe20000000000 */
[----:B----4-:R-:W-:-:S13]  /*0a90*/  ISETP.NE.AND P0, PT, R2, 0x5, PT ;  /* 0x000000050200780c */ /* 0x010fda0003f05270 */
[----:B------:R-:W-:Y:S05]  /*0aa0*/  @P0 BRA `(.L_x_13) ;  /* 0x0000000000580947 */ /* 0x000fea0003800000 */
[----:B--23--:R-:W2:Y:S01]  /*0ab0*/  S2UR UR4, SR_CgaCtaId ;  /* 0x00000000000479c3 */ /* 0x00cea20000008800 */
        /* <DEDUP_REMOVED lines=12> */
[----:B--2---:R4:W2:Y:S01]  /*0b80*/  SYNCS.EXCH.64 URZ, [UR4+0x90], UR8 ;  /* 0x0000900804ff75b2 */ /* 0x0048a20008000100 */
[----:B------:R4:W3:Y:S01]  /*0b90*/  SYNCS.EXCH.64 URZ, [UR4+0xb0], UR6 ;  /* 0x0000b00604ff75b2 */ /* 0x0008e20008000100 */
[----:B------:R4:W1:Y:S01]  /*0ba0*/  SYNCS.EXCH.64 URZ, [UR4+0x98], UR8 ;  /* 0x0000980804ff75b2 */ /* 0x0008620008000100 */
[----:B------:R4:W1:Y:S01]  /*0bb0*/  SYNCS.EXCH.64 URZ, [UR4+0xb8], UR6 ;  /* 0x0000b80604ff75b2 */ /* 0x0008620008000100 */
[----:B------:R4:W1:Y:S01]  /*0bc0*/  SYNCS.EXCH.64 URZ, [UR4+0xa0], UR8 ;  /* 0x0000a00804ff75b2 */ /* 0x0008620008000100 */
[----:B------:R4:W1:Y:S01]  /*0bd0*/  SYNCS.EXCH.64 URZ, [UR4+0xc0], UR6 ;  /* 0x0000c00604ff75b2 */ /* 0x0008620008000100 */
[----:B------:R4:W1:Y:S01]  /*0be0*/  SYNCS.EXCH.64 URZ, [UR4+0xa8], UR8 ;  /* 0x0000a80804ff75b2 */ /* 0x0008620008000100 */
[----:B------:R4:W1:Y:S02]  /*0bf0*/  SYNCS.EXCH.64 URZ, [UR4+0xc8], UR6 ;  /* 0x0000c80604ff75b2 */ /* 0x0008640008000100 */
[----:B----4-:R-:W-:Y:S01]  /*0c00*/  NOP ;  /* 0x0000000000007918 */ /* 0x010fe20000000000 */
.L_x_13:
[----:B------:R-:W4:Y:S01]  /*0c10*/  SHFL.IDX PT, R2, R46, RZ, 0x1f ;  /* 0x00001fff2e027589 */ /* 0x000f2200000e0000 */
[----:B------:R-:W1:Y:S01]  /*0c20*/  S2UR UR54, SR_CgaCtaId ;  /* 0x00000000003679c3 */ /* 0x000e620000008800 */
[----:B------:R-:W-:Y:S01]  /*0c30*/  NOP ;  /* 0x0000000000007918 */ /* 0x000fe20000000000 */
[----:B----4-:R-:W-:-:S13]  /*0c40*/  ISETP.NE.AND P0, PT, R2, 0x3, PT ;  /* 0x000000030200780c */ /* 0x010fda0003f05270 */
[----:B-1----:R-:W-:Y:S05]  /*0c50*/  @P0 BRA `(.L_x_14) ;  /* 0x0000000000340947 */ /* 0x002fea0003800000 */
[----:B--23--:R-:W-:Y:S01]  /*0c60*/  UMOV UR4, 0x400 ;  /* 0x0000040000047882 */ /* 0x00cfe20000000000 */
[----:B------:R-:W-:Y:S01]  /*0c70*/  UMOV UR6, 0x20 ;  /* 0x0000002000067882 */ /* 0x000fe20000000000 */
[----:B------:R-:W-:Y:S02]  /*0c80*/  ULEA UR4, UR54, UR4, 0x18 ;  /* 0x0000000436047291 */ /* 0x000fe4000f8ec0ff */
[----:B------:R-:W-:-:S04]  /*0c90*/  UIADD3 UR6, UPT, UPT, -UR6, 0x100000, URZ ;  /* 0x0010000006067890 */ /* 0x000fc8000fffe1ff */
[----:B------:R-:W-:Y:S02]  /*0ca0*/  USHF.L.U32 UR7, UR6, 0xb, URZ ;  /* 0x0000000b06077899 */ /* 0x000fe400080006ff */
[----:B------:R-:W-:Y:S01]  /*0cb0*/  USHF.L.U32 UR6, UR6, 0x1, URZ ;  /* 0x0000000106067899 */ /* 0x000fe200080006ff */
[----:B------:R-:W-:Y:S01]  /*0cc0*/  ELECT P0, URZ, PT ;  /* 0x0000000000ff782f */ /* 0x000fe20003800000 */
[----:B------:R-:W1:Y:S10]  /*0cd0*/  FENCE.VIEW.ASYNC.S ;  /* 0x00000000000073c6 */ /* 0x000e740000000000 */
[----:B-1----:R1:W4:Y:S01]  /*0ce0*/  SYNCS.EXCH.64 URZ, [UR4+0xd0], UR6 ;  /* 0x0000d00604ff75b2 */ /* 0x0023220008000100 */
[----:B------:R1:W2:Y:S01]  /*0cf0*/  SYNCS.EXCH.64 URZ, [UR4+0xe0], UR6 ;  /* 0x0000e00604ff75b2 */ /* 0x0002a20008000100 */
[----:B------:R1:W3:Y:S01]  /*0d00*/  SYNCS.EXCH.64 URZ, [UR4+0xd8], UR6 ;  /* 0x0000d80604ff75b2 */ /* 0x0002e20008000100 */
[----:B------:R1:W1:Y:S01]  /*0d10*/  SYNCS.EXCH.64 URZ, [UR4+0xe8], UR6 ;  /* 0x0000e80604ff75b2 */ /* 0x0002620008000100 */
[----:B------:R-:W-:Y:S01]  /*0d20*/  NOP ;  /* 0x0000000000007918 */ /* 0x000fe20000000000 */
.L_x_14:
[----:B-123--:R-:W1:Y:S01]  /*0d30*/  LDCU UR4, c[0x0][0x36c] ;  /* 0x00006d80ff0477ac */ /* 0x00ee620008000800 */
[----:B------:R-:W-:Y:S01]  /*0d40*/  ISETP.NE.OR P3, PT, R0, 0x2, !P3 ;  /* 0x000000020000780c */ /* 0x000fe20005f65670 */
[----:B------:R-:W-:Y:S01]  /*0d50*/  NOP ;  /* 0x0000000000007918 */ /* 0x000fe20000000000 */
[----:B------:R-:W-:Y:S01]  /*0d60*/  LOP3.LUT R0, R55, 0x1f, RZ, 0xc0, !PT ;  /* 0x0000001f37007812 */ /* 0x000fe200078ec0ff */
[----:B------:R-:W-:Y:S02]  /*0d70*/  UISETP.NE.AND UP4, UPT, UR22, URZ, UPT ;  /* 0x000000ff1600728c */ /* 0x000fe4000bf85270 */
[----:B-1----:R-:W-:-:S09]  /*0d80*/  UISETP.EQ.U32.AND UP5, UPT, UR4, 0x1, UPT ;  /* 0x000000010400788c */ /* 0x002fd2000bfa2070 */
[----:B------:R-:W-:Y:S05]  /*0d90*/  BRA.U !UP5, `(.L_x_15) ;  /* 0x000000010d087547 */ /* 0x000fea000b800000 */
[----:B----4-:R-:W-:Y:S01]  /*0da0*/  UCGABAR_ARV ;  /* 0x00000000000079c7 */ /* 0x010fe20008000000 */
[----:B------:R-:W-:Y:S05]  /*0db0*/  BRA `(.L_x_16) ;  /* 0x0000000000047947 */ /* 0x000fea0003800000 */
.L_x_15:
[----:B----4-:R-:W-:Y:S01]  /*0dc0*/  NOP ;  /* 0x0000000000007918 */ /* 0x010fe20000000000 */
.L_x_16:
[----:B------:R-:W1:Y:S01]  /*0dd0*/  S2UR UR7, SR_CTAID.X ;  /* 0x00000000000779c3 */ /* 0x000e620000002500 */
[----:B------:R-:W-:-:S05]  /*0de0*/  CS2R.32 R48, SR_CgaSize ;  /* 0x0000000000307805 */ /* 0x000fca0000008a00 */
[----:B------:R-:W-:-:S05]  /*0df0*/  IMAD R48, R48, -0xa0, RZ ;  /* 0xffffff6030307824 */ /* 0x000fca00078e02ff */
[----:B------:R-:W-:-:S14]  /*0e00*/  R2UR UR5, R48 ;  /* 0x00000000300572ca */ /* 0x000fdc00000e0000 */
[----:B------:R-:W2:Y:S01]  /*0e10*/  LDCU UR5, c[0x0][UR5+0x2b0] ;  /* 0x00005600050577ac */ /* 0x000ea20008000800 */
[----:B------:R-:W-:-:S05]  /*0e20*/  CS2R.32 R48, SR_CgaSize ;  /* 0x0000000000307805 */ /* 0x000fca0000008a00 */
[----:B------:R-:W-:-:S05]  /*0e30*/  IMAD R48, R48, -0xa0, RZ ;  /* 0xffffff6030307824 */ /* 0x000fca00078e02ff */
[----:B------:R-:W-:-:S14]  /*0e40*/  R2UR UR4, R48 ;  /* 0x00000000300472ca */ /* 0x000fdc00000e0000 */
[----:B------:R-:W3:Y:S01]  /*0e50*/  LDCU UR4, c[0x0][UR4+0x2b4] ;  /* 0x00005680040477ac */ /* 0x000ee20008000800 */
[----:B------:R-:W4:Y:S01]  /*0e60*/  S2UR UR8, SR_CTAID.Y ;  /* 0x00000000000879c3 */ /* 0x000f220000002600 */
[----:B------:R-:W-:-:S05]  /*0e70*/  CS2R.32 R48, SR_CgaSize ;  /* 0x0000000000307805 */ /* 0x000fca0000008a00 */
[----:B------:R-:W-:-:S05]  /*0e80*/  IMAD R48, R48, -0xa0, RZ ;  /* 0xffffff6030307824 */ /* 0x000fca00078e02ff */
[----:B------:R-:W-:-:S14]  /*0e90*/  R2UR UR9, R48 ;  /* 0x00000000300972ca */ /* 0x000fdc00000e0000 */
[----:B------:R-:W3:Y:S01]  /*0ea0*/  LDCU UR9, c[0x0][UR9+0x2a0] ;  /* 0x00005400090977ac */ /* 0x000ee20008000800 */
[----:B------:R-:W-:-:S05]  /*0eb0*/  CS2R.32 R48, SR_CgaSize ;  /* 0x0000000000307805 */ /* 0x000fca0000008a00 */
[----:B------:R-:W-:-:S05]  /*0ec0*/  IMAD R48, R48, -0xa0, RZ ;  /* 0xffffff6030307824 */ /* 0x000fca00078e02ff */
[----:B------:R-:W-:-:S14]  /*0ed0*/  R2UR UR10, R48 ;  /* 0x00000000300a72ca */ /* 0x000fdc00000e0000 */
[----:B------:R-:W3:Y:S01]  /*0ee0*/  LDCU UR10, c[0x0][UR10+0x2a4] ;  /* 0x000054800a0a77ac */ /* 0x000ee20008000800 */
[----:B------:R-:W3:Y:S01]  /*0ef0*/  S2UR UR36, SR_CTAID.Z ;  /* 0x00000000002479c3 */ /* 0x000ee20000002700 */
[----:B------:R-:W3:Y:S01]  /*0f00*/  LDCU UR23, c[0x0][0xb24] ;  /* 0x00016480ff1777ac */ /* 0x000ee20008000800 */
[----:B------:R-:W3:Y:S01]  /*0f10*/  LDCU UR40, c[0x0][0xb24] ;  /* 0x00016480ff2877ac */ /* 0x000ee20008000800 */
[----:B-1----:R-:W-:Y:S01]  /*0f20*/  I2FP.F32.U32 R3, UR7 ;  /* 0x0000000700037c45 */ /* 0x002fe20008201000 */
[----:B------:R-:W1:Y:S04]  /*0f30*/  LDCU UR27, c[0x0][0xb30] ;  /* 0x00016600ff1b77ac */ /* 0x000e680008000800 */
[----:B--2---:R-:W-:Y:S01]  /*0f40*/  FMUL R3, R3, UR5 ;  /* 0x0000000503037c20 */ /* 0x004fe20008400000 */
[----:B------:R-:W-:Y:S01]  /*0f50*/  USHF.L.U32 UR24, UR54, 0xa, URZ ;  /* 0x0000000a36187899 */ /* 0x000fe200080006ff */
[----:B----4-:R-:W-:Y:S01]  /*0f60*/  I2FP.F32.U32 R2, UR8 ;  /* 0x0000000800027c45 */ /* 0x010fe20008201000 */
[----:B------:R-:W-:Y:S01]  /*0f70*/  UMOV UR26, UR7 ;  /* 0x00000007001a7c82 */ /* 0x000fe20008000000 */
[----:B------:R-:W-:-:S02]  /*0f80*/  UMOV UR30, UR8 ;  /* 0x00000008001e7c82 */ /* 0x000fc40008000000 */
[----:B------:R-:W2:Y:S01]  /*0f90*/  F2I.U32.TRUNC.NTZ R3, R3 ;  /* 0x0000000300037305 */ /* 0x000ea2000020f000 */
[----:B---3--:R-:W-:Y:S01]  /*0fa0*/  UISETP.GE.AND UP2, UPT, UR23, 0x1, UPT ;  /* 0x000000011700788c */ /* 0x008fe2000bf46270 */
[----:B------:R-:W-:-:S06]  /*0fb0*/  FMUL R2, R2, UR4 ;  /* 0x0000000402027c20 */ /* 0x000fcc0008400000 */
[----:B------:R-:W3:Y:S01]  /*0fc0*/  F2I.U32.TRUNC.NTZ R2, R2 ;  /* 0x0000000200027305 */ /* 0x000ee2000020f000 */
[----:B--2---:R-:W-:Y:S02]  /*0fd0*/  R2UR UR4, R3 ;  /* 0x00000000030472ca */ /* 0x004fe400000e0000 */
[----:B---3--:R-:W-:Y:S02]  /*0fe0*/  R2UR UR6, R2 ;  /* 0x00000000020672ca */ /* 0x008fe400000e0000 */
[----:B------:R-:W-:-:S09]  /*0ff0*/  PRMT R2, RZ, 0x7610, R2 ;  /* 0x00007610ff027816 */ /* 0x000fd20000000002 */
[----:B------:R-:W-:-:S04]  /*1000*/  UIADD3 UR5, UPT, UPT, -UR4, URZ, URZ ;  /* 0x000000ff04057290 */ /* 0x000fc8000fffe1ff */
[----:B------:R-:W-:Y:S02]  /*1010*/  UIMAD UR5, UR9, UR5, UR7 ;  /* 0x00000005090572a4 */ /* 0x000fe4000f8e0207 */
[----:B------:R-:W-:-:S04]  /*1020*/  UIADD3 UR4, UPT, UPT, -UR6, URZ, URZ ;  /* 0x000000ff06047290 */ /* 0x000fc8000fffe1ff */
[----:B------:R-:W-:Y:S01]  /*1030*/  IMAD.U32 R48, RZ, RZ, UR5 ;  /* 0x00000005ff307e24 */ /* 0x000fe2000f8e00ff */
[----:B------:R-:W-:-:S06]  /*1040*/  UIMAD UR4, UR10, UR4, UR8 ;  /* 0x000000040a0472a4 */ /* 0x000fcc000f8e0208 */
[----:B------:R-:W-:Y:S01]  /*1050*/  IMAD.U32 R47, RZ, RZ, UR4 ;  /* 0x00000004ff2f7e24 */ /* 0x000fe2000f8e00ff */
[----:B-1----:R-:W-:Y:S06]  /*1060*/  BRA.U UP4, `(.L_x_17) ;  /* 0x00000001042c7547 */ /* 0x002fec000b800000 */
[----:B------:R-:W-:Y:S02]  /*1070*/  R2UR UR5, R47 ;  /* 0x000000002f0572ca */ /* 0x000fe400000e0000 */
[----:B------:R-:W-:-:S11]  /*1080*/  R2UR UR4, R48 ;  /* 0x00000000300472ca */ /* 0x000fd600000e0000 */
[----:B------:R-:W-:Y:S02]  /*1090*/  UISETP.NE.AND UP0, UPT, UR5, URZ, UPT ;  /* 0x000000ff0500728c */ /* 0x000fe4000bf05270 */
[----:B------:R-:W-:Y:S02]  /*10a0*/  UISETP.NE.AND UP1, UPT, UR5, 0x1, UPT ;  /* 0x000000010500788c */ /* 0x000fe4000bf25270 */
[----:B------:R-:W-:-:S04]  /*10b0*/  UISETP.EQ.OR UP0, UPT, UR4, URZ, !UP0 ;  /* 0x000000ff0400728c */ /* 0x000fc8000c702670 */
[----:B------:R-:W-:Y:S02]  /*10c0*/  USEL UR5, URZ, 0x1, !UP0 ;  /* 0x00000001ff057887 */ /* 0x000fe4000c000000 */
[----:B------:R-:W-:Y:S02]  /*10d0*/  UISETP.NE.AND UP0, UPT, UR4, URZ, UPT ;  /* 0x000000ff0400728c */ /* 0x000fe4000bf05270 */
[----:B------:R-:W-:-:S04]  /*10e0*/  USEL UR4, URZ, 0x2, UP1 ;  /* 0x00000002ff047887 */ /* 0x000fc80008800000 */
[----:B------:R-:W-:-:S04]  /*10f0*/  USEL UR4, UR4, 0x2, UP0 ;  /* 0x0000000204047887 */ /* 0x000fc80008000000 */
[----:B------:R-:W-:-:S06]  /*1100*/  UIADD3 UR4, UPT, UPT, UR5, UR4, URZ ;  /* 0x0000000405047290 */ /* 0x000fcc000fffe0ff */
[----:B------:R-:W-:Y:S02]  /*1110*/  IMAD.U32 R2, RZ, RZ, UR4 ;  /* 0x00000004ff027e24 */ /* 0x000fe4000f8e00ff */
.L_x_17:
[----:B------:R-:W-:Y:S05]  /*1120*/  BRA.U !UP2, `(.L_x_18) ;  /* 0x000000010ad47547 */ /* 0x000fea000b800000 */
[----:B------:R-:W1:Y:S01]  /*1130*/  LDCU.128 UR12, c[0x0][0xb10] ;  /* 0x00016200ff0c77ac */ /* 0x000e620008000c00 */
[----:B------:R-:W2:Y:S01]  /*1140*/  LDCU UR6, c[0x0][0x370] ;  /* 0x00006e00ff0677ac */ /* 0x000ea20008000800 */
[----:B------:R-:W3:Y:S01]  /*1150*/  LDCU UR5, c[0x0][0x374] ;  /* 0x00006e80ff0577ac */ /* 0x000ee20008000800 */
[----:B------:R-:W4:Y:S01]  /*1160*/  LDCU UR25, c[0x0][0xb0c] ;  /* 0x00016180ff1977ac */ /* 0x000f220008000800 */
[----:B------:R-:W4:Y:S01]  /*1170*/  LDCU UR4, c[0x0][0xb20] ;  /* 0x00016400ff0477ac */ /* 0x000f220008000800 */
[----:B------:R-:W4:Y:S01]  /*1180*/  LDCU.64 UR8, c[0x0][0xb28] ;  /* 0x00016500ff0877ac */ /* 0x000f220008000a00 */
[----:B-1----:R-:W-:Y:S02]  /*1190*/  UISETP.NE.AND UP0, UPT, UR14, 0x1, UPT ;  /* 0x000000010e00788c */ /* 0x002fe4000bf05270 */
[----:B---3--:R-:W-:Y:S02]  /*11a0*/  UIMAD.WIDE.U32 UR10, UR5, UR15, URZ ;  /* 0x0000000f050a72a5 */ /* 0x008fe4000f8e00ff */
[----:B--2---:R-:W-:-:S02]  /*11b0*/  UIMAD.WIDE.U32 UR18, UR6, UR12, URZ ;  /* 0x0000000c061272a5 */ /* 0x004fc4000f8e00ff */
[----:B----4-:R-:W-:Y:S02]  /*11c0*/  UISETP.NE.AND UP1, UPT, UR25, 0x1, UPT ;  /* 0x000000011900788c */ /* 0x010fe4000bf25270 */
[----:B------:R-:W-:Y:S01]  /*11d0*/  UISETP.NE.AND UP2, UPT, UR23, 0x1, UPT ;  /* 0x000000011700788c */ /* 0x000fe2000bf45270 */
[----:B------:R-:W-:Y:S02]  /*11e0*/  UMOV UR10, UR11 ;  /* 0x0000000b000a7c82 */ /* 0x000fe40008000000 */
[----:B------:R-:W-:Y:S01]  /*11f0*/  UMOV UR18, UR19 ;  /* 0x0000001300127c82 */ /* 0x000fe20008000000 */
[----:B------:R-:W-:Y:S02]  /*1200*/  @UP0 USHF.R.U32.HI UR5, URZ, UR4, UR10 ;  /* 0x00000004ff050299 */ /* 0x000fe4000801160a */
[----:B------:R-:W-:Y:S02]  /*1210*/  UIMAD.WIDE.U32 UR20, UR30, UR15, URZ ;  /* 0x0000000f1e1472a5 */ /* 0x000fe4000f8e00ff */
[----:B------:R-:W-:-:S02]  /*1220*/  UIMAD.WIDE.U32 UR10, UR5, UR8, URZ ;  /* 0x00000008050a72a5 */ /* 0x000fc4000f8e00ff */
[----:B------:R-:W-:Y:S02]  /*1230*/  @UP1 USHF.R.U32.HI UR6, URZ, UR13, UR18 ;  /* 0x0000000dff061299 */ /* 0x000fe40008011612 */
[----:B------:R-:W-:Y:S02]  /*1240*/  UIMAD.WIDE.U32 UR16, UR26, UR12, URZ ;  /* 0x0000000c1a1072a5 */ /* 0x000fe4000f8e00ff */
[----:B------:R-:W-:Y:S01]  /*1250*/  UIMAD.WIDE.U32 UR18, UR6, UR8, URZ ;  /* 0x00000008061272a5 */ /* 0x000fe2000f8e00ff */
[----:B------:R-:W-:Y:S01]  /*1260*/  UMOV UR20, UR21 ;  /* 0x0000001500147c82 */ /* 0x000fe20008000000 */
[----:B------:R-:W-:Y:S01]  /*1270*/  UMOV UR10, UR11 ;  /* 0x0000000b000a7c82 */ /* 0x000fe20008000000 */
[----:B------:R-:W-:Y:S02]  /*1280*/  USHF.R.U32.HI UR20, URZ, UR4, UR20 ;  /* 0x00000004ff147299 */ /* 0x000fe40008011614 */
[----:B------:R-:W-:Y:S02]  /*1290*/  @UP2 USHF.R.U32.HI UR5, URZ, UR9, UR10 ;  /* 0x00000009ff052299 */ /* 0x000fe4000801160a */
[----:B------:R-:W-:Y:S01]  /*12a0*/  UMOV UR7, UR19 ;  /* 0x0000001300077c82 */ /* 0x000fe20008000000 */
[----:B------:R-:W-:Y:S01]  /*12b0*/  UMOV UR16, UR17 ;  /* 0x0000001100107c82 */ /* 0x000fe20008000000 */
[----:B------:R-:W-:-:S02]  /*12c0*/  @UP2 USHF.R.U32.HI UR6, URZ, UR9, UR7 ;  /* 0x00000009ff062299 */ /* 0x000fc40008011607 */
[----:B------:R-:W-:Y:S02]  /*12d0*/  USHF.R.U32.HI UR13, URZ, UR13, UR16 ;  /* 0x0000000dff0d7299 */ /* 0x000fe40008011610 */
[----:B------:R-:W-:Y:S02]  /*12e0*/  USEL UR4, UR30, UR20, !UP0 ;  /* 0x000000141e047287 */ /* 0x000fe4000c000000 */
[----:B------:R-:W-:Y:S02]  /*12f0*/  UIMAD UR7, UR5, UR23, URZ ;  /* 0x00000017050772a4 */ /* 0x000fe4000f8e02ff */
[----:B------:R-:W-:Y:S02]  /*1300*/  USEL UR5, UR26, UR13, !UP1 ;  /* 0x0000000d1a057287 */ /* 0x000fe4000c800000 */
[----:B------:R-:W-:Y:S02]  /*1310*/  UIMAD UR12, UR6, UR23, URZ ;  /* 0x00000017060c72a4 */ /* 0x000fe4000f8e02ff */
[----:B------:R-:W-:-:S02]  /*1320*/  UISETP.GE.AND UP0, UPT, UR4, UR7, UPT ;  /* 0x000000070400728c */ /* 0x000fc4000bf06270 */
[----:B------:R-:W-:Y:S02]  /*1330*/  UIMAD.WIDE.U32 UR10, UR4, UR8, URZ ;  /* 0x00000008040a72a5 */ /* 0x000fe4000f8e00ff */
[----:B------:R-:W-:Y:S02]  /*1340*/  UISETP.GE.OR UP0, UPT, UR5, UR12, UP0 ;  /* 0x0000000c0500728c */ /* 0x000fe40008706670 */
[----:B------:R-:W-:Y:S02]  /*1350*/  UIMAD.WIDE.U32 UR12, UR5, UR8, URZ ;  /* 0x00000008050c72a5 */ /* 0x000fe4000f8e00ff */
[----:B------:R-:W-:Y:S01]  /*1360*/  UIADD3 UR10, UPT, UPT, -UR4, URZ, URZ ;  /* 0x000000ff040a7290 */ /* 0x000fe2000fffe1ff */
[----:B------:R-:W-:Y:S01]  /*1370*/  UMOV UR8, UR11 ;  /* 0x0000000b00087c82 */ /* 0x000fe20008000000 */
[----:B------:R-:W-:Y:S02]  /*1380*/  UIADD3 UR11, UPT, UPT, -UR5, URZ, URZ ;  /* 0x000000ff050b7290 */ /* 0x000fe4000fffe1ff */
[----:B------:R-:W-:-:S03]  /*1390*/  USHF.R.U32.HI UR8, URZ, UR9, UR8 ;  /* 0x00000009ff087299 */ /* 0x000fc60008011608 */
[----:B------:R-:W-:Y:S01]  /*13a0*/  @!UP0 UMOV UR7, UR13 ;  /* 0x0000000d00078c82 */ /* 0x000fe20008000000 */
[----:B------:R-:W-:Y:S02]  /*13b0*/  UIMAD UR30, UR14, UR10, UR30 ;  /* 0x0000000a0e1e72a4 */ /* 0x000fe4000f8e021e */
[----:B------:R-:W-:Y:S02]  /*13c0*/  USEL UR8, UR4, UR8, !UP2 ;  /* 0x0000000804087287 */ /* 0x000fe4000d000000 */
[----:B------:R-:W-:Y:S02]  /*13d0*/  @!UP0 USHF.R.U32.HI UR7, URZ, UR9, UR7 ;  /* 0x00000009ff078299 */ /* 0x000fe40008011607 */
[----:B------:R-:W-:Y:S02]  /*13e0*/  UIADD3 UR9, UPT, UPT, -UR8, URZ, URZ ;  /* 0x000000ff08097290 */ /* 0x000fe4000fffe1ff */
[----:B------:R-:W-:Y:S02]  /*13f0*/  @!UP0 USEL UR7, UR5, UR7, !UP2 ;  /* 0x0000000705078287 */ /* 0x000fe4000d000000 */
[----:B------:R-:W-:-:S02]  /*1400*/  UIMAD UR9, UR23, UR9, UR4 ;  /* 0x00000009170972a4 */ /* 0x000fc4000f8e0204 */
[----:B------:R-:W-:Y:S02]  /*1410*/  @!UP0 UIADD3 UR8, UPT, UPT, UR8, -UR7, URZ ;  /* 0x8000000708088290 */ /* 0x000fe4000fffe0ff */
[----:B------:R-:W-:Y:S02]  /*1420*/  @!UP0 UIMAD UR6, UR9, UR6, UR7 ;  /* 0x00000006090682a4 */ /* 0x000fe4000f8e0207 */
[----:B------:R-:W-:Y:S02]  /*1430*/  @!UP0 UIMAD UR4, UR8, UR23, UR5 ;  /* 0x00000017080482a4 */ /* 0x000fe4000f8e0205 */
[----:B------:R-:W-:Y:S02]  /*1440*/  UIMAD UR26, UR25, UR11, UR26 ;  /* 0x0000000b191a72a4 */ /* 0x000fe4000f8e021a */
[----:B------:R-:W-:Y:S01]  /*1450*/  UIMAD UR30, UR4, UR14, UR30 ;  /* 0x0000000e041e72a4 */ /* 0x000fe2000f8e021e */
[----:B------:R-:W-:Y:S02]  /*1460*/  @!UP0 UMOV UR5, UR6 ;  /* 0x0000000600058c82 */ /* 0x000fe40008000000 */
[----:B------:R-:W-:-:S12]  /*1470*/  UIMAD UR26, UR5, UR25, UR26 ;  /* 0x00000019051a72a4 */ /* 0x000fd8000f8e021a */
.L_x_18:
[----:B------:R-:W-:Y:S02]  /*1480*/  UISETP.NE.AND UP1, UPT, UR27, 0x1, UPT ;  /* 0x000000011b00788c */ /* 0x000fe4000bf25270 */
[----:B------:R-:W-:Y:S02]  /*1490*/  UISETP.NE.AND UP0, UPT, UR22, 0x2, UPT ;  /* 0x000000021600788c */ /* 0x000fe4000bf05270 */
[----:B------:R-:W-:-:S05]  /*14a0*/  ULOP3.LUT UR21, UR24, 0x400, URZ, 0xc0, !UPT ;  /* 0x0000040018157892 */ /* 0x000fca000f8ec0ff */
[----:B------:R-:W-:Y:S07]  /*14b0*/  BRA.U UP1, `(.L_x_19) ;  /* 0x0000000101447547 */ /* 0x000fee000b800000 */
[----:B------:R-:W1:Y:S01]  /*14c0*/  LDCU.128 UR8, c[0x0][0xb10] ;  /* 0x00016200ff0877ac */ /* 0x000e620008000c00 */
[----:B------:R-:W2:Y:S01]  /*14d0*/  LDCU UR12, c[0x0][0xb0c] ;  /* 0x00016180ff0c77ac */ /* 0x000ea20008000800 */
[----:B------:R-:W3:Y:S01]  /*14e0*/  LDCU UR13, c[0x0][0xb20] ;  /* 0x00016400ff0d77ac */ /* 0x000ee20008000800 */
[----:B-1----:R-:W-:Y:S02]  /*14f0*/  UIMAD.WIDE.U32 UR6, UR26, UR8, URZ ;  /* 0x000000081a0672a5 */ /* 0x002fe4000f8e00ff */
[----:B------:R-:W-:Y:S02]  /*1500*/  UIMAD.WIDE.U32 UR4, UR30, UR11, URZ ;  /* 0x0000000b1e0472a5 */ /* 0x000fe4000f8e00ff */
[----:B--2---:R-:W-:Y:S02]  /*1510*/  UISETP.NE.AND UP2, UPT, UR12, 0x1, UPT ;  /* 0x000000010c00788c */ /* 0x004fe4000bf45270 */
[----:B------:R-:W-:Y:S01]  /*1520*/  UISETP.NE.AND UP1, UPT, UR10, 0x1, UPT ;  /* 0x000000010a00788c */ /* 0x000fe2000bf25270 */
[----:B------:R-:W-:-:S02]  /*1530*/  UMOV UR6, UR7 ;  /* 0x0000000700067c82 */ /* 0x000fc40008000000 */
[----:B------:R-:W-:Y:S01]  /*1540*/  UMOV UR4, UR5 ;  /* 0x0000000500047c82 */ /* 0x000fe20008000000 */
[----:B------:R-:W-:Y:S02]  /*1550*/  USHF.R.U32.HI UR6, URZ, UR9, UR6 ;  /* 0x00000009ff067299 */ /* 0x000fe40008011606 */
[----:B---3--:R-:W-:Y:S02]  /*1560*/  USHF.R.U32.HI UR4, URZ, UR13, UR4 ;  /* 0x0000000dff047299 */ /* 0x008fe40008011604 */
[----:B------:R-:W-:Y:S02]  /*1570*/  USEL UR5, UR26, UR6, !UP2 ;  /* 0x000000061a057287 */ /* 0x000fe4000d000000 */
[----:B------:R-:W-:-:S04]  /*1580*/  USEL UR4, UR30, UR4, !UP1 ;  /* 0x000000041e047287 */ /* 0x000fc8000c800000 */
[----:B------:R-:W-:Y:S02]  /*1590*/  UIADD3 UR6, UPT, UPT, UR5, -UR4, URZ ;  /* 0x8000000405067290 */ /* 0x000fe4000fffe0ff */
[----:B------:R-:W-:Y:S02]  /*15a0*/  UIADD3 UR4, UPT, UPT, -UR5, UR4, URZ ;  /* 0x0000000405047290 */ /* 0x000fe4000fffe1ff */
[----:B------:R-:W-:Y:S02]  /*15b0*/  UIMAD UR30, UR6, UR10, UR30 ;  /* 0x0000000a061e72a4 */ /* 0x000fe4000f8e021e */
[----:B------:R-:W-:-:S12]  /*15c0*/  UIMAD UR26, UR4, UR12, UR26 ;  /* 0x0000000c041a72a4 */ /* 0x000fd8000f8e021a */
.L_x_19:
[----:B------:R-:W-:Y:S05]  /*15d0*/  BRA.U !UP5, `(.L_x_20) ;  /* 0x000000010d0c7547 */ /* 0x000fea000b800000 */
[----:B------:R-:W-:Y:S01]  /*15e0*/  UCGABAR_WAIT ;  /* 0x0000000000007dc7 */ /* 0x000fe20008000000 */
[----:B------:R-:W-:Y:S01]  /*15f0*/  CCTL.IVALL ;  /* 0x00000000ff00798f */ /* 0x000fe20002000000 */
[----:B------:R-:W-:Y:S05]  /*1600*/  BRA `(.L_x_21) ;  /* 0x0000000000047947 */ /* 0x000fea0003800000 */
.L_x_20:
[----:B------:R-:W-:Y:S06]  /*1610*/  BAR.SYNC.DEFER_BLOCKING 0x0 ;  /* 0x0000000000007b1d */ /* 0x000fec0000010000 */
.L_x_21:
[----:B------:R-:W-:Y:S05]  /*1620*/  BRA.U UP0, `(.L_x_22) ;  /* 0x0000001100a07547 */ /* 0x000fea000b800000 */
[----:B------:R-:W1:Y:S01]  /*1630*/  LDCU UR6, c[0x0][0x38c] ;  /* 0x00007180ff0677ac */ /* 0x000e620008000800 */
[----:B------:R-:W-:Y:S01]  /*1640*/  PLOP3.LUT P1, PT, PT, PT, UP3, 0x80, 0x8 ;  /* 0x000000000008781c */ /* 0x000fe20003f2f038 */
[----:B------:R-:W-:Y:S01]  /*1650*/  IMAD.MOV.U32 R12, RZ, RZ, 0x1 ;  /* 0x00000001ff0c7424 */ /* 0x000fe200078e00ff */
[----:B------:R-:W-:Y:S01]  /*1660*/  ISETP.EQ.OR P2, PT, R0, RZ, P3 ;  /* 0x000000ff0000720c */ /* 0x000fe20001f42670 */
[----:B------:R-:W-:Y:S01]  /*1670*/  UISETP.NE.AND UP1, UPT, UR22, URZ, UPT ;  /* 0x000000ff1600728c */ /* 0x000fe2000bf25270 */
[----:B------:R-:W-:Y:S02]  /*1680*/  PLOP3.LUT P1, PT, P1, PT, PT, 0x8, 0x80 ;  /* 0x000000000080781c */ /* 0x000fe40000f2e170 */
[----:B------:R-:W-:Y:S01]  /*1690*/  CS2R R10, SRZ ;  /* 0x00000000000a7805 */ /* 0x000fe2000001ff00 */
[----:B------:R-:W-:Y:S01]  /*16a0*/  IMAD.MOV.U32 R9, RZ, RZ, RZ ;  /* 0x000000ffff097224 */ /* 0x000fe200078e00ff */
[----:B------:R-:W2:Y:S01]  /*16b0*/  LDCU UR39, c[0x0][0x370] ;  /* 0x00006e00ff2777ac */ /* 0x000ea20008000800 */
[----:B------:R-:W-:Y:S01]  /*16c0*/  IMAD.MOV.U32 R8, RZ, RZ, 0x1 ;  /* 0x00000001ff087424 */ /* 0x000fe200078e00ff */
[----:B------:R-:W3:Y:S01]  /*16d0*/  LDCU.64 UR28, c[0x0][0x348] ;  /* 0x00006900ff1c77ac */ /* 0x000ee20008000a00 */
[----:B------:R-:W-:-:S02]  /*16e0*/  USHF.R.U32.HI UR44, URZ, 0x5, UR21 ;  /* 0x00000005ff2c7899 */ /* 0x000fc40008011615 */
[----:B-1----:R-:W-:Y:S02]  /*16f0*/  UIADD3 UR5, UPT, UPT, UR6, 0x1f, URZ ;  /* 0x0000001f06057890 */ /* 0x002fe4000fffe0ff */
[----:B------:R-:W-:Y:S02]  /*1700*/  UIADD3 UR45, UPT, UPT, UR6, 0x3e, URZ ;  /* 0x0000003e062d7890 */ /* 0x000fe4000fffe0ff */
[----:B------:R-:W-:Y:S01]  /*1710*/  USHF.R.S32.HI UR4, URZ, 0x1f, UR5 ;  /* 0x0000001fff047899 */ /* 0x000fe20008011405 */
[----:B------:R-:W1:Y:S03]  /*1720*/  LDCU UR38, c[0x0][0x374] ;  /* 0x00006e80ff2677ac */ /* 0x000e660008000800 */
[----:B------:R-:W-:Y:S02]  /*1730*/  ULEA.HI UR4, UR4, UR5, URZ, 0x5 ;  /* 0x0000000504047291 */ /* 0x000fe4000f8f28ff */
[----:B------:R-:W-:-:S02]  /*1740*/  USEL UR25, UR37, 0x2, UP1 ;  /* 0x0000000225197887 */ /* 0x000fc40008800000 */
[----:B------:R-:W-:Y:S02]  /*1750*/  USHF.R.S32.HI UR42, URZ, 0x5, UR4 ;  /* 0x00000005ff2a7899 */ /* 0x000fe40008011404 */
[----:B------:R-:W-:Y:S02]  /*1760*/  UIADD3 UR4, UPT, UPT, UR6, -0x1, URZ ;  /* 0xffffffff06047890 */ /* 0x000fe4000fffe0ff */
[----:B------:R-:W-:Y:S02]  /*1770*/  UISETP.LT.U32.AND UP0, UPT, UR42, 0x3, UPT ;  /* 0x000000032a00788c */ /* 0x000fe4000bf01070 */
[----:B------:R-:W-:Y:S02]  /*1780*/  UISETP.GE.U32.AND UP2, UPT, UR4, -0x3f, UPT ;  /* 0xffffffc10400788c */ /* 0x000fe4000bf46070 */
[----:B------:R-:W-:Y:S01]  /*1790*/  USEL UR41, UR42, 0x3, UP0 ;  /* 0x000000032a297887 */ /* 0x000fe20008000000 */
[----:B------:R-:W-:-:S03]  /*17a0*/  UMOV UR5, URZ ;  /* 0x000000ff00057c82 */ /* 0x000fc60008000000 */
[----:B------:R-:W-:Y:S02]  /*17b0*/  UIADD3 UR24, UPT, UPT, UR41, -0x1, URZ ;  /* 0xffffffff29187890 */ /* 0x000fe4000fffe0ff */
[----:B------:R-:W-:-:S03]  /*17c0*/  UIADD3 UR43, UPT, UPT, UR42, -UR41, URZ ;  /* 0x800000292a2b7290 */ /* 0x000fc6000fffe0ff */
[----:B------:R-:W-:-:S04]  /*17d0*/  @UP2 UIADD3 UR24, UPT, UPT, UR41, URZ, URZ ;  /* 0x000000ff29182290 */ /* 0x000fc8000fffe0ff */
[----:B-123--:R-:W-:-:S12]  /*17e0*/  UIADD3 UR24, UPT, UPT, UR24, 0x1, URZ ;  /* 0x0000000118187890 */ /* 0x00efd8000fffe0ff */
.L_x_42:
[----:B------:R-:W-:Y:S01]  /*17f0*/  UISETP.NE.AND UP0, UPT, UR54, URZ, UPT ;  /* 0x000000ff3600728c */ /* 0x000fe2000bf05270 */
[----:B------:R-:W1:Y:S08]  /*1800*/  S2UR UR54, SR_CgaCtaId ;  /* 0x00000000003679c3 */ /* 0x000e700000008800 */
[----:B------:R-:W-:Y:S05]  /*1810*/  BRA.U UP0, `(.L_x_23) ;  /* 0x0000000100347547 */ /* 0x000fea000b800000 */
[----:B------:R-:W2:Y:S01]  /*1820*/  S2R R0, SR_CgaCtaId ;  /* 0x0000000000007919 */ /* 0x000ea20000008800 */
[----:B------:R-:W-:-:S04]  /*1830*/  MOV R2, 0x400 ;  /* 0x0000040000027802 */ /* 0x000fc80000000f00 */
[----:B--2---:R-:W-:Y:S02]  /*1840*/  LEA R0, R0, R2, 0x18 ;  /* 0x0000000200007211 */ /* 0x004fe400078ec0ff */
[----:B------:R-:W-:-:S03]  /*1850*/  SHF.L.U32 R2, R8, 0x1f, RZ ;  /* 0x0000001f08027819 */ /* 0x000fc600000006ff */
[----:B------:R-:W-:-:S04]  /*1860*/  IMAD R0, R9, 0x8, R0 ;  /* 0x0000000809007824 */ /* 0x000fc800078e0200 */
[----:B------:R-:W2:Y:S02]  /*1870*/  SYNCS.PHASECHK.TRANS64.TRYWAIT P0, [R0+URZ+0xe0], R2 ;  /* 0x0000e002000075a7 */ /* 0x000ea400080011ff */
[----:B--2---:R-:W-:Y:S05]  /*1880*/  @!P0 BRA `(.L_x_24) ;  /* 0x0000005800bc8947 */ /* 0x004fea0003800000 */
.L_x_121:
[----:B------:R-:W-:Y:S01]  /*1890*/  VIADD R9, R9, 0x1 ;  /* 0x0000000109097836 */ /* 0x000fe20000000000 */
[----:B------:R2:W-:Y:S04]  /*18a0*/  SYNCS.ARRIVE.TRANS64.A1T0 RZ, [R0+URZ+0xd0], RZ ;  /* 0x0000d0ff00ff79a7 */ /* 0x0005e800081000ff */
[----:B------:R-:W-:-:S04]  /*18b0*/  ISETP.NE.AND P0, PT, R9, 0x2, PT ;  /* 0x000000020900780c */ /* 0x000fc80003f05270 */
[----:B------:R-:W-:Y:S02]  /*18c0*/  SEL R9, R9, RZ, P0 ;  /* 0x000000ff09097207 */ /* 0x000fe40000000000 */
[----:B--2---:R-:W-:-:S04]  /*18d0*/  SEL R0, RZ, 0x1, P0 ;  /* 0x00000001ff007807 */ /* 0x004fc80000000000 */
[----:B------:R-:W-:-:S07]  /*18e0*/  LOP3.LUT R8, R8, R0, RZ, 0x3c, !PT ;  /* 0x0000000008087212 */ /* 0x000fce00078e3cff */
.L_x_23:
[----:B------:R-:W-:Y:S01]  /*18f0*/  UMOV UR6, 0x400 ;  /* 0x0000040000067882 */ /* 0x000fe20000000000 */
[----:B------:R-:W-:Y:S01]  /*1900*/  SHF.L.U32 R0, R12, 0x1f, RZ ;  /* 0x0000001f0c007819 */ /* 0x000fe200000006ff */
[----:B-1----:R-:W-:Y:S02]  /*1910*/  ULEA UR6, UR54, UR6, 0x18 ;  /* 0x0000000636067291 */ /* 0x002fe4000f8ec0ff */
[----:B------:R-:W-:Y:S02]  /*1920*/  UISETP.GE.U32.AND UP0, UPT, UR45, 0x3f, UPT ;  /* 0x0000003f2d00788c */ /* 0x000fe4000bf06070 */
[----:B------:R-:W-:Y:S02]  /*1930*/  ULEA UR4, UR5, UR6, 0x3 ;  /* 0x0000000605047291 */ /* 0x000fe4000f8e18ff */
[----:B------:R-:W-:Y:S02]  /*1940*/  USHF.L.U32 UR11, UR30, 0x6, URZ ;  /* 0x000000061e0b7899 */ /* 0x000fe400080006ff */
[----:B------:R-:W-:Y:S01]  /*1950*/  ULEA UR35, UR26, UR44, 0x6 ;  /* 0x0000002c1a237291 */ /* 0x000fe2000f8e30ff */
[----:B------:R-:W-:-:S04]  /*1960*/  UMOV UR13, URZ ;  /* 0x000000ff000d7c82 */ /* 0x000fc80008000000 */
[----:B------:R1:W2:Y:S01]  /*1970*/  SYNCS.PHASECHK.TRANS64.TRYWAIT P0, [UR4+0x18], R0 ;  /* 0x00001800ff0075a7 */ /* 0x0002a20008001104 */
[----:B------:R-:W-:Y:S06]  /*1980*/  BRA.U !UP0, `(.L_x_25) ;  /* 0x0000000108bc7547 */ /* 0x000fec000b800000 */
[----:B------:R-:W-:Y:S01]  /*1990*/  UMOV UR7, URZ ;  /* 0x000000ff00077c82 */ /* 0x000fe20008000000 */
[----:B------:R-:W-:-:S05]  /*19a0*/  UMOV UR4, UR5 ;  /* 0x0000000500047c82 */ /* 0x000fca0008000000 */
.L_x_31:
[----:B------:R-:W-:Y:S01]  /*19b0*/  ULEA UR33, UR4, UR6, 0x3 ;  /* 0x0000000604217291 */ /* 0x000fe2000f8e18ff */
[----:B--2---:R-:W-:Y:S01]  /*19c0*/  @!P3 MOV R2, 0x2000 ;  /* 0x000020000002b802 */ /* 0x004fe20000000f00 */
[----:B--2-4-:R-:W-:Y:S10]  /*19d0*/  @P0 BRA `(.L_x_26) ;  /* 0x00000000000c0947 */ /* 0x014ff40003800000 */
[----:B------:R-:W-:-:S04]  /*19e0*/  SHF.L.U32 R3, R12, 0x1f, RZ ;  /* 0x0000001f0c037819 */ /* 0x000fc800000006ff */
[----:B------:R-:W2:Y:S02]  /*19f0*/  SYNCS.PHASECHK.TRANS64.TRYWAIT P0, [UR33+0x18], R3 ;  /* 0x00001803ff0075a7 */ /* 0x000ea40008001121 */
[----:B--2---:R-:W-:Y:S05]  /*1a00*/  @!P0 BRA `(.L_x_27) ;  /* 0x0000005800708947 */ /* 0x004fea0003800000 */
.L_x_26:
[----:B------:R2:W-:Y:S01]  /*1a10*/  @!P3 SYNCS.ARRIVE.TRANS64 RZ, [UR33], R2 ;  /* 0x00000002ffffb9a7 */ /* 0x0005e20008000021 */
[----:B------:R-:W-:-:S04]  /*1a20*/  ULOP3.LUT UR5, UR25, 0x2, URZ, 0xfc, !UPT ;  /* 0x0000000219057892 */ /* 0x000fc8000f8efcff */
[----:B------:R-:W-:-:S09]  /*1a30*/  UISETP.NE.AND UP0, UPT, UR5, 0x2, UPT ;  /* 0x000000020500788c */ /* 0x000fd2000bf05270 */
[----:B------:R-:W-:Y:S05]  /*1a40*/  BRA.U UP0, `(.L_x_28) ;  /* 0x0000000100047547 */ /* 0x000fea000b800000 */
[----:B------:R-:W-:Y:S05]  /*1a50*/  BPT.TRAP 0x1 ;  /* 0x000000040000795c */ /* 0x000fea0000300000 */
.L_x_28:
[----:B------:R-:W-:Y:S04]  /*1a60*/  BSSY.RECONVERGENT B0, `(.L_x_29) ;  /* 0x0000003000007945 */ /* 0x000fe80003800200 */
[----:B------:R-:W-:Y:S05]  /*1a70*/  @P2 BRA `(.L_x_30) ;  /* 0x0000000000042947 */ /* 0x000fea0003800000 */
[----:B------:R-:W-:Y:S05]  /*1a80*/  BPT.TRAP 0x1 ;  /* 0x000000040000795c */ /* 0x000fea0000300000 */
.L_x_30:
[----:B------:R-:W-:Y:S05]  /*1a90*/  BSYNC.RECONVERGENT B0 ;  /* 0x0000000000007941 */ /* 0x000fea0003800200 */
.L_x_29:
[----:B------:R-:W-:Y:S02]  /*1aa0*/  UIADD3 UR5, UPT, UPT, UR4, 0x1, URZ ;  /* 0x0000000104057890 */ /* 0x000fe4000fffe0ff */
[----:B------:R-:W-:Y:S02]  /*1ab0*/  UIADD3 UR16, UP1, UPT, UR28, 0x80, URZ ;  /* 0x000000801c107890 */ /* 0x000fe4000ff3e0ff */
[----:B------:R-:W-:Y:S02]  /*1ac0*/  UISETP.NE.AND UP0, UPT, UR5, 0x3, UPT ;  /* 0x000000030500788c */ /* 0x000fe4000bf05270 */
[----:B------:R-:W-:Y:S02]  /*1ad0*/  USHF.L.U32 UR34, UR7, 0x5, URZ ;  /* 0x0000000507227899 */ /* 0x000fe400080006ff */
[----:B------:R-:W-:Y:S02]  /*1ae0*/  USEL UR9, URZ, 0x1, UP0 ;  /* 0x00000001ff097887 */ /* 0x000fe40008000000 */
[----:B------:R-:W-:-:S02]  /*1af0*/  USEL UR5, UR5, URZ, UP0 ;  /* 0x000000ff05057287 */ /* 0x000fc40008000000 */
[----:B------:R-:W-:Y:S02]  /*1b00*/  UIADD3 UR14, UP0, UPT, UR28, 0x180, URZ ;  /* 0x000001801c0e7890 */ /* 0x000fe4000ff1e0ff */
[----:B------:R-:W-:Y:S01]  /*1b10*/  ULEA UR8, UR5, UR6, 0x3 ;  /* 0x0000000605087291 */ /* 0x000fe2000f8e18ff */
[----:B------:R-:W-:Y:S01]  /*1b20*/  LOP3.LUT R12, R12, UR9, RZ, 0x3c, !PT ;  /* 0x000000090c0c7c12 */ /* 0x000fe2000f8e3cff */
[----:B------:R-:W-:Y:S02]  /*1b30*/  UIADD3.X UR17, UPT, UPT, URZ, UR29, URZ, UP1, !UPT ;  /* 0x0000001dff117290 */ /* 0x000fe40008ffe4ff */
[----:B------:R-:W-:Y:S01]  /*1b40*/  UIADD3.X UR15, UPT, UPT, URZ, UR29, URZ, UP0, !UPT ;  /* 0x0000001dff0f7290 */ /* 0x000fe200087fe4ff */
[----:B-1----:R-:W-:Y:S01]  /*1b50*/  SHF.L.U32 R0, R12, 0x1f, RZ ;  /* 0x0000001f0c007819 */ /* 0x002fe200000006ff */
[----:B------:R-:W-:Y:S01]  /*1b60*/  UMOV UR18, 0x0 ;  /* 0x0000000000127882 */ /* 0x000fe20000000000 */
[----:B------:R-:W-:Y:S01]  /*1b70*/  UMOV UR19, 0x10000000 ;  /* 0x1000000000137882 */ /* 0x000fe20000000000 */
[----:B------:R-:W-:Y:S01]  /*1b80*/  UMOV UR12, UR36 ;  /* 0x00000024000c7c82 */ /* 0x000fe20008000000 */
[----:B------:R3:W4:Y:S01]  /*1b90*/  SYNCS.PHASECHK.TRANS64.TRYWAIT P0, [UR8+0x18], R0 ;  /* 0x00001800ff0075a7 */ /* 0x0007220008001108 */
[----:B------:R-:W-:Y:S01]  /*1ba0*/  USHF.L.U32 UR8, UR4, 0xc, URZ ;  /* 0x0000000c04087899 */ /* 0x000fe200080006ff */
[----:B------:R-:W-:-:S02]  /*1bb0*/  UMOV UR9, UR33 ;  /* 0x0000002100097c82 */ /* 0x000fc40008000000 */
[----:B------:R-:W-:Y:S01]  /*1bc0*/  UMOV UR4, 0x30000 ;  /* 0x0003000000047882 */ /* 0x000fe20000000000 */
[----:B------:R-:W-:Y:S02]  /*1bd0*/  ULEA UR32, UR21, UR8, 0x1 ;  /* 0x0000000815207291 */ /* 0x000fe4000f8e08ff */
[----:B------:R-:W-:Y:S02]  /*1be0*/  UIADD3 UR8, UPT, UPT, UR6, 0x6400, UR8 ;  /* 0x0000640006087890 */ /* 0x000fe4000fffe008 */
[----:B------:R-:W-:Y:S01]  /*1bf0*/  UIADD3 UR32, UPT, UPT, UR6, 0x3400, UR32 ;  /* 0x0000340006207890 */ /* 0x000fe2000fffe020 */
[----:B------:R-:W-:Y:S01]  /*1c00*/  UMOV UR10, UR34 ;  /* 0x00000022000a7c82 */ /* 0x000fe20008000000 */
[----:B------:R-:W-:Y:S01]  /*1c10*/  UIADD3 UR7, UPT, UPT, UR7, 0x1, URZ ;  /* 0x0000000107077890 */ /* 0x000fe2000fffe0ff */
[----:B------:R-:W-:-:S03]  /*1c20*/  UMOV UR13, UR24 ;  /* 0x00000018000d7c82 */ /* 0x000fc60008000000 */
[----:B------:R-:W-:-:S03]  /*1c30*/  UISETP.NE.AND UP0, UPT, UR7, UR24, UPT ;  /* 0x000000180700728c */ /* 0x000fc6000bf05270 */
[----:B------:R1:W-:Y:S01]  /*1c40*/  UTMALDG.3D.MULTICAST [UR32], [UR16], UR4, desc[UR18] ;  /* 0x00001220100073b4 */ /* 0x0003e20008011804 */
[----:B------:R3:W-:Y:S01]  /*1c50*/  UTMALDG.3D [UR8], [UR14], desc[UR18] ;  /* 0x000012080e0075b4 */ /* 0x0007e20008011000 */
[----:B-1----:R-:W-:-:S04]  /*1c60*/  UMOV UR4, UR5 ;  /* 0x0000000500047c82 */ /* 0x002fc80008000000 */
[----:B---3--:R-:W-:Y:S05]  /*1c70*/  BRA.U UP0, `(.L_x_31) ;  /* 0xfffffffd004c7547 */ /* 0x008fea000b83ffff */
.L_x_25:
[----:B------:R-:W-:Y:S01]  /*1c80*/  ULEA UR4, UR5, UR6, 0x3 ;  /* 0x0000000605047291 */ /* 0x000fe2000f8e18ff */
[----:B-1----:R-:W-:Y:S01]  /*1c90*/  SHF.L.U32 R0, R12, 0x1f, RZ ;  /* 0x0000001f0c007819 */ /* 0x002fe200000006ff */
[----:B------:R-:W-:Y:S01]  /*1ca0*/  @!P1 SYNCS.ARRIVE.TRANS64.A1T0 RZ, [UR6+0x68], RZ ;  /* 0x000068ffffff99a7 */ /* 0x000fe20008100006 */
[----:B------:R-:W-:-:S06]  /*1cb0*/  UISETP.GT.AND UP0, UPT, UR42, UR41, UPT ;  /* 0x000000292a00728c */ /* 0x000fcc000bf04270 */
[----:B--2-4-:R1:W2:Y:S03]  /*1cc0*/  SYNCS.PHASECHK.TRANS64.TRYWAIT P0, [UR4+0x18], R0 ;  /* 0x00001800ff0075a7 */ /* 0x0142a60008001104 */
[----:B------:R-:W-:Y:S05]  /*1cd0*/  BRA.U !UP0, `(.L_x_32) ;  /* 0x0000000108c07547 */ /* 0x000fea000b800000 */
[----:B------:R-:W-:Y:S01]  /*1ce0*/  UIADD3 UR26, UPT, UPT, UR43, UR13, URZ ;  /* 0x0000000d2b1a7290 */ /* 0x000fe2000fffe0ff */
[----:B------:R-:W-:-:S11]  /*1cf0*/  UMOV UR4, UR5 ;  /* 0x0000000500047c82 */ /* 0x000fd60008000000 */
.L_x_38:
[----:B------:R-:W-:Y:S01]  /*1d00*/  ULEA UR17, UR4, UR6, 0x3 ;  /* 0x0000000604117291 */ /* 0x000fe2000f8e18ff */
[----:B--2---:R-:W-:Y:S01]  /*1d10*/  @!P3 MOV R2, 0x2000 ;  /* 0x000020000002b802 */ /* 0x004fe20000000f00 */
[----:B--2-4-:R-:W-:Y:S10]  /*1d20*/  @P0 BRA `(.L_x_33) ;  /* 0x00000000000c0947 */ /* 0x014ff40003800000 */
[----:B------:R-:W-:-:S04]  /*1d30*/  SHF.L.U32 R3, R12, 0x1f, RZ ;  /* 0x0000001f0c037819 */ /* 0x000fc800000006ff */
[----:B------:R-:W2:Y:S02]  /*1d40*/  SYNCS.PHASECHK.TRANS64.TRYWAIT P0, [UR17+0x18], R3 ;  /* 0x00001803ff0075a7 */ /* 0x000ea40008001111 */
[----:B--2---:R-:W-:Y:S05]  /*1d50*/  @!P0 BRA `(.L_x_34) ;  /* 0x0000005400b48947 */ /* 0x004fea0003800000 */
.L_x_33:
[----:B------:R2:W-:Y:S01]  /*1d60*/  @!P3 SYNCS.ARRIVE.TRANS64 RZ, [UR17], R2 ;  /* 0x00000002ffffb9a7 */ /* 0x0005e20008000011 */
[----:B------:R-:W-:-:S04]  /*1d70*/  ULOP3.LUT UR5, UR25, 0x2, URZ, 0xfc, !UPT ;  /* 0x0000000219057892 */ /* 0x000fc8000f8efcff */
[----:B------:R-:W-:-:S09]  /*1d80*/  UISETP.NE.AND UP0, UPT, UR5, 0x2, UPT ;  /* 0x000000020500788c */ /* 0x000fd2000bf05270 */
[----:B------:R-:W-:Y:S05]  /*1d90*/  BRA.U UP0, `(.L_x_35) ;  /* 0x0000000100047547 */ /* 0x000fea000b800000 */
[----:B------:R-:W-:Y:S05]  /*1da0*/  BPT.TRAP 0x1 ;  /* 0x000000040000795c */ /* 0x000fea0000300000 */
.L_x_35:
[----:B------:R-:W-:Y:S04]  /*1db0*/  BSSY.RECONVERGENT B0, `(.L_x_36) ;  /* 0x0000003000007945 */ /* 0x000fe80003800200 */
[----:B------:R-:W-:Y:S05]  /*1dc0*/  @P2 BRA `(.L_x_37) ;  /* 0x0000000000042947 */ /* 0x000fea0003800000 */
[----:B------:R-:W-:Y:S05]  /*1dd0*/  BPT.TRAP 0x1 ;  /* 0x000000040000795c */ /* 0x000fea0000300000 */
.L_x_37:
[----:B------:R-:W-:Y:S05]  /*1de0*/  BSYNC.RECONVERGENT B0 ;  /* 0x0000000000007941 */ /* 0x000fea0003800200 */
.L_x_36:
[----:B------:R-:W-:Y:S02]  /*1df0*/  UIADD3 UR5, UPT, UPT, UR4, 0x1, URZ ;  /* 0x0000000104057890 */ /* 0x000fe4000fffe0ff */
[----:B------:R-:W-:Y:S02]  /*1e00*/  UIADD3 UR14, UP1, UPT, UR28, 0x80, URZ ;  /* 0x000000801c0e7890 */ /* 0x000fe4000ff3e0ff */
[----:B------:R-:W-:Y:S02]  /*1e10*/  UISETP.NE.AND UP0, UPT, UR5, 0x3, UPT ;  /* 0x000000030500788c */ /* 0x000fe4000bf05270 */
[----:B------:R-:W-:Y:S02]  /*1e20*/  USHF.L.U32 UR18, UR13, 0x5, URZ ;  /* 0x000000050d127899 */ /* 0x000fe400080006ff */
[----:B------:R-:W-:Y:S02]  /*1e30*/  USEL UR8, URZ, 0x1, UP0 ;  /* 0x00000001ff087887 */ /* 0x000fe40008000000 */
[----:B------:R-:W-:-:S02]  /*1e40*/  USEL UR5, UR5, URZ, UP0 ;  /* 0x000000ff05057287 */ /* 0x000fc40008000000 */
[----:B------:R-:W-:Y:S02]  /*1e50*/  UIADD3 UR22, UP0, UPT, UR28, 0x180, URZ ;  /* 0x000001801c167890 */ /* 0x000fe4000ff1e0ff */
[----:B------:R-:W-:Y:S01]  /*1e60*/  LOP3.LUT R12, R12, UR8, RZ, 0x3c, !PT ;  /* 0x000000080c0c7c12 */ /* 0x000fe2000f8e3cff */
[----:B------:R-:W-:Y:S02]  /*1e70*/  USHF.L.U32 UR8, UR4, 0xc, URZ ;  /* 0x0000000c04087899 */ /* 0x000fe400080006ff */
[----:B------:R-:W-:Y:S01]  /*1e80*/  ULEA UR7, UR5, UR6, 0x3 ;  /* 0x0000000605077291 */ /* 0x000fe2000f8e18ff */
[----:B-1----:R-:W-:Y:S01]  /*1e90*/  SHF.L.U32 R0, R12, 0x1f, RZ ;  /* 0x0000001f0c007819 */ /* 0x002fe200000006ff */
[----:B------:R-:W-:Y:S02]  /*1ea0*/  ULEA UR16, UR21, UR8, 0x1 ;  /* 0x0000000815107291 */ /* 0x000fe4000f8e08ff */
[----:B------:R-:W-:Y:S02]  /*1eb0*/  UIADD3.X UR15, UPT, UPT, URZ, UR29, URZ, UP1, !UPT ;  /* 0x0000001dff0f7290 */ /* 0x000fe40008ffe4ff */
[----:B------:R-:W-:-:S02]  /*1ec0*/  UIADD3 UR16, UPT, UPT, UR6, 0x3400, UR16 ;  /* 0x0000340006107890 */ /* 0x000fc4000fffe010 */
[----:B------:R-:W-:Y:S01]  /*1ed0*/  UIADD3 UR8, UPT, UPT, UR6, 0x6400, UR8 ;  /* 0x0000640006087890 */ /* 0x000fe2000fffe008 */
[----:B------:R3:W4:Y:S01]  /*1ee0*/  SYNCS.PHASECHK.TRANS64.TRYWAIT P0, [UR7+0x18], R0 ;  /* 0x00001800ff0075a7 */ /* 0x0007220008001107 */
[----:B------:R-:W-:Y:S01]  /*1ef0*/  UIADD3.X UR23, UPT, UPT, URZ, UR29, URZ, UP0, !UPT ;  /* 0x0000001dff177290 */ /* 0x000fe200087fe4ff */
[----:B------:R-:W-:Y:S01]  /*1f00*/  UMOV UR4, 0x30000 ;  /* 0x0003000000047882 */ /* 0x000fe20000000000 */
[----:B------:R-:W-:Y:S01]  /*1f10*/  UMOV UR30, 0x0 ;  /* 0x00000000001e7882 */ /* 0x000fe20000000000 */
[----:B------:R-:W-:Y:S01]  /*1f20*/  UMOV UR31, 0x10000000 ;  /* 0x10000000001f7882 */ /* 0x000fe20000000000 */
[----:B------:R-:W-:Y:S01]  /*1f30*/  UMOV UR19, UR35 ;  /* 0x0000002300137c82 */ /* 0x000fe20008000000 */
[----:B------:R-:W-:Y:S01]  /*1f40*/  UMOV UR20, UR36 ;  /* 0x0000002400147c82 */ /* 0x000fe20008000000 */
[----:B------:R-:W-:Y:S01]  /*1f50*/  UMOV UR12, UR36 ;  /* 0x00000024000c7c82 */ /* 0x000fe20008000000 */
[----:B------:R-:W-:Y:S01]  /*1f60*/  UMOV UR9, UR17 ;  /* 0x0000001100097c82 */ /* 0x000fe20008000000 */
[----:B------:R-:W-:Y:S01]  /*1f70*/  UMOV UR10, UR18 ;  /* 0x00000012000a7c82 */ /* 0x000fe20008000000 */
[----:B------:R1:W-:Y:S01]  /*1f80*/  UTMALDG.3D.MULTICAST [UR16], [UR14], UR4, desc[UR30] ;  /* 0x00001e100e0073b4 */ /* 0x0003e20008011804 */
[----:B------:R-:W-:-:S04]  /*1f90*/  UIADD3 UR13, UPT, UPT, UR13, 0x1, URZ ;  /* 0x000000010d0d7890 */ /* 0x000fc8000fffe0ff */
[----:B------:R-:W-:Y:S01]  /*1fa0*/  UISETP.NE.AND UP0, UPT, UR13, UR26, UPT ;  /* 0x0000001a0d00728c */ /* 0x000fe2000bf05270 */
[----:B------:R3:W-:Y:S01]  /*1fb0*/  UTMALDG.3D [UR8], [UR22], desc[UR30] ;  /* 0x00001e08160075b4 */ /* 0x0007e20008011000 */
[----:B-1----:R-:W-:-:S07]  /*1fc0*/  UMOV UR4, UR5 ;  /* 0x0000000500047c82 */ /* 0x002fce0008000000 */
[----:B---3--:R-:W-:Y:S05]  /*1fd0*/  BRA.U UP0, `(.L_x_38) ;  /* 0xfffffffd00487547 */ /* 0x008fea000b83ffff */
.L_x_32:
[C---:B------:R-:W-:Y:S01]  /*1fe0*/  LEA R3, R11.reuse, UR6, 0x3 ;  /* 0x000000060b037c11 */ /* 0x040fe2000f8e18ff */
[----:B------:R-:W-:Y:S01]  /*1ff0*/  NOP ;  /* 0x0000000000007918 */ /* 0x000fe20000000000 */
[----:B-1----:R-:W-:Y:S02]  /*2000*/  SHF.L.U32 R0, R10, 0x1f, RZ ;  /* 0x0000001f0a007819 */ /* 0x002fe400000006ff */
[----:B------:R-:W-:Y:S02]  /*2010*/  LEA R4, R11, UR6, 0x4 ;  /* 0x000000060b047c11 */ /* 0x000fe4000f8e20ff */
[----:B--2-4-:R-:W1:Y:S02]  /*2020*/  SYNCS.PHASECHK.TRANS64.TRYWAIT P0, [R3+URZ+0x70], R0 ;  /* 0x00007000030075a7 */ /* 0x014e6400080011ff */
[----:B-1----:R-:W-:Y:S05]  /*2030*/  @!P0 BRA `(.L_x_39) ;  /* 0x0000005400148947 */ /* 0x002fea0003800000 */
.L_x_124:
[----:B------:R-:W2:Y:S01]  /*2040*/  LDS.128 R4, [R4+0x100] ;  /* 0x0001000004047984 */ /* 0x000ea20000000c00 */
[----:B------:R-:W-:Y:S01]  /*2050*/  UISETP.GE.AND UP0, UPT, UR40, 0x1, UPT ;  /* 0x000000012800788c */ /* 0x000fe2000bf06270 */
[----:B------:R-:W-:Y:S01]  /*2060*/  @!PT LDS RZ, [RZ] ;  /* 0x00000000fffff984 */ /* 0x000fe20000000800 */
[----:B------:R-:W-:Y:S01]  /*2070*/  @!PT LDS RZ, [RZ] ;  /* 0x00000000fffff984 */ /* 0x000fe20000000800 */
[----:B------:R-:W-:Y:S01]  /*2080*/  @!PT LDS RZ, [RZ] ;  /* 0x00000000fffff984 */ /* 0x000fe20000000800 */
[----:B------:R-:W-:Y:S01]  /*2090*/  @!PT LDS RZ, [RZ] ;  /* 0x00000000fffff984 */ /* 0x000fe20000000800 */
[----:B------:R3:W-:Y:S06]  /*20a0*/  MEMBAR.ALL.CTA ;  /* 0x0000000000007992 */ /* 0x0007ec0000008000 */
[----:B---3--:R-:W3:Y:S01]  /*20b0*/  FENCE.VIEW.ASYNC.S ;  /* 0x00000000000073c6 */ /* 0x008ee20000000000 */
[----:B--2---:R-:W-:-:S13]  /*20c0*/  LOP3.LUT P0, RZ, R6, 0x1, RZ, 0xc0, !PT ;  /* 0x0000000106ff7812 */ /* 0x004fda000780c0ff */
[----:B---3--:R-:W-:Y:S01]  /*20d0*/  VOTEU.ANY UP1, P0 ;  /* 0x0000000000ff7886 */ /* 0x008fe20000020100 */
[----:B------:R-:W-:-:S13]  /*20e0*/  PLOP3.LUT P0, PT, PT, PT, UP1, 0x80, 0x8 ;  /* 0x000000000008781c */ /* 0x000fda0003f0f018 */
[----:B-1----:R-:W-:Y:S02]  /*20f0*/  @P0 LOP3.LUT R0, R5, 0xffff, RZ, 0xc0, !PT ;  /* 0x0000ffff05000812 */ /* 0x002fe400078ec0ff */
[----:B------:R-:W-:Y:S02]  /*2100*/  @P0 MOV R2, R4 ;  /* 0x0000000400020202 */ /* 0x000fe40000000f00 */
[----:B------:R-:W-:Y:S01]  /*2110*/  @P0 R2UR UR7, R0 ;  /* 0x00000000000702ca */ /* 0x000fe200000e0000 */
[----:B------:R-:W-:Y:S01]  /*2120*/  VIADD R0, R3, 0x80 ;  /* 0x0000008003007836 */ /* 0x000fe20000000000 */
[----:B------:R-:W-:Y:S02]  /*2130*/  @P0 SHF.R.U32.HI R4, RZ, 0x10, R5 ;  /* 0x00000010ff040819 */ /* 0x000fe40000011605 */
[----:B------:R-:W-:Y:S02]  /*2140*/  @P0 R2UR UR8, R2 ;  /* 0x00000000020802ca */ /* 0x000fe400000e0000 */
[----:B------:R-:W-:-:S02]  /*2150*/  PRMT R0, RZ, 0x654, R0 ;  /* 0x00000654ff007816 */ /* 0x000fc40000000000 */
[----:B------:R-:W-:Y:S02]  /*2160*/  @P0 R2UR UR4, R4 ;  /* 0x00000000040402ca */ /* 0x000fe400000e0000 */
[----:B------:R1:W-:Y:S03]  /*2170*/  SYNCS.ARRIVE.TRANS64.RED.A1T0 RZ, [R0+URZ], RZ ;  /* 0x000000ff00ff79a7 */ /* 0x0003e600081004ff */
[----:B------:R-:W-:-:S04]  /*2180*/  @UP1 UMOV UR27, UR7 ;  /* 0x00000007001b1c82 */ /* 0x000fc80008000000 */
[----:B------:R-:W-:-:S04]  /*2190*/  @UP1 UMOV UR37, UR8 ;  /* 0x0000000800251c82 */ /* 0x000fc80008000000 */
[----:B------:R-:W-:Y:S01]  /*21a0*/  @UP1 UMOV UR36, UR4 ;  /* 0x0000000400241c82 */ /* 0x000fe20008000000 */
[----:B------:R-:W-:Y:S05]  /*21b0*/  BRA.U !UP0, `(.L_x_40) ;  /* 0x0000000108d47547 */ /* 0x000fea000b800000 */
[----:B------:R-:W2:Y:S01]  /*21c0*/  LDCU.128 UR12, c[0x0][0xb10] ;  /* 0x00016200ff0c77ac */ /* 0x000ea20008000c00 */
[----:B------:R-:W3:Y:S01]  /*21d0*/  LDCU UR26, c[0x0][0xb20] ;  /* 0x00016400ff1a77ac */ /* 0x000ee20008000800 */
[----:B------:R-:W4:Y:S01]  /*21e0*/  LDCU UR20, c[0x0][0xb0c] ;  /* 0x00016180ff1477ac */ /* 0x000f220008000800 */
[----:B------:R-:W1:Y:S01]  /*21f0*/  LDCU.64 UR10, c[0x0][0xb28] ;  /* 0x00016500ff0a77ac */ /* 0x000e620008000a00 */
[----:B------:R-:W-:Y:S02]  /*2200*/  UISETP.NE.AND UP3, UPT, UR40, 0x1, UPT ;  /* 0x000000012800788c */ /* 0x000fe4000bf65270 */
[----:B--2---:R-:W-:Y:S02]  /*2210*/  UIMAD.WIDE.U32 UR16, UR38, UR15, URZ ;  /* 0x0000000f261072a5 */ /* 0x004fe4000f8e00ff */
[----:B------:R-:W-:Y:S02]  /*2220*/  UIMAD.WIDE.U32 UR8, UR39, UR12, URZ ;  /* 0x0000000c270872a5 */ /* 0x000fe4000f8e00ff */
[----:B------:R-:W-:-:S02]  /*2230*/  UISETP.NE.AND UP0, UPT, UR14, 0x1, UPT ;  /* 0x000000010e00788c */ /* 0x000fc4000bf05270 */
[----:B------:R-:W-:Y:S01]  /*2240*/  UIMAD.WIDE.U32 UR22, UR27, UR15, URZ ;  /* 0x0000000f1b1672a5 */ /* 0x000fe2000f8e00ff */
[----:B------:R-:W-:Y:S02]  /*2250*/  UMOV UR16, UR17 ;  /* 0x0000001100107c82 */ /* 0x000fe40008000000 */
[----:B------:R-:W-:Y:S01]  /*2260*/  UMOV UR8, UR9 ;  /* 0x0000000900087c82 */ /* 0x000fe20008000000 */
[----:B---3--:R-:W-:Y:S02]  /*2270*/  USHF.R.U32.HI UR16, URZ, UR26, UR16 ;  /* 0x0000001aff107299 */ /* 0x008fe40008011610 */
[----:B----4-:R-:W-:Y:S02]  /*2280*/  UISETP.NE.AND UP2, UPT, UR20, 0x1, UPT ;  /* 0x000000011400788c */ /* 0x010fe4000bf45270 */
[----:B------:R-:W-:Y:S02]  /*2290*/  USHF.R.U32.HI UR8, URZ, UR13, UR8 ;  /* 0x0000000dff087299 */ /* 0x000fe40008011608 */
[----:B------:R-:W-:-:S02]  /*22a0*/  USEL UR7, UR38, UR16, !UP0 ;  /* 0x0000001026077287 */ /* 0x000fc4000c000000 */
[----:B------:R-:W-:Y:S02]  /*22b0*/  USEL UR8, UR39, UR8, !UP2 ;  /* 0x0000000827087287 */ /* 0x000fe4000d000000 */
[----:B-1----:R-:W-:Y:S01]  /*22c0*/  UIMAD.WIDE.U32 UR16, UR7, UR10, URZ ;  /* 0x0000000a071072a5 */ /* 0x002fe2000f8e00ff */
[----:B------:R-:W-:Y:S01]  /*22d0*/  UMOV UR4, UR23 ;  /* 0x0000001700047c82 */ /* 0x000fe20008000000 */
[----:B------:R-:W-:Y:S02]  /*22e0*/  UIMAD.WIDE.U32 UR18, UR37, UR12, URZ ;  /* 0x0000000c251272a5 */ /* 0x000fe4000f8e00ff */
[----:B------:R-:W-:-:S03]  /*22f0*/  UIMAD.WIDE.U32 UR22, UR8, UR10, URZ ;  /* 0x0000000a081672a5 */ /* 0x000fc6000f8e00ff */
[----:B------:R-:W-:Y:S01]  /*2300*/  UMOV UR16, UR17 ;  /* 0x0000001100107c82 */ /* 0x000fe20008000000 */
[----:B------:R-:W-:Y:S02]  /*2310*/  USHF.R.U32.HI UR4, URZ, UR26, UR4 ;  /* 0x0000001aff047299 */ /* 0x000fe40008011604 */
[----:B------:R-:W-:Y:S01]  /*2320*/  @UP3 USHF.R.U32.HI UR7, URZ, UR11, UR16 ;  /* 0x0000000bff073299 */ /* 0x000fe20008011610 */
[----:B------:R-:W-:Y:S01]  /*2330*/  UMOV UR18, UR19 ;  /* 0x0000001300127c82 */ /* 0x000fe20008000000 */
[----:B------:R-:W-:Y:S01]  /*2340*/  UMOV UR22, UR23 ;  /* 0x0000001700167c82 */ /* 0x000fe20008000000 */
[----:B------:R-:W-:Y:S02]  /*2350*/  USHF.R.U32.HI UR13, URZ, UR13, UR18 ;  /* 0x0000000dff0d7299 */ /* 0x000fe40008011612 */
[----:B------:R-:W-:Y:S02]  /*2360*/  USEL UR4, UR27, UR4, !UP0 ;  /* 0x000000041b047287 */ /* 0x000fe4000c000000 */
[----:B------:R-:W-:-:S02]  /*2370*/  @UP3 USHF.R.U32.HI UR8, URZ, UR11, UR22 ;  /* 0x0000000bff083299 */ /* 0x000fc40008011616 */
[----:B------:R-:W-:Y:S02]  /*2380*/  UIMAD UR9, UR40, UR7, URZ ;  /* 0x00000007280972a4 */ /* 0x000fe4000f8e02ff */
[----:B------:R-:W-:Y:S02]  /*2390*/  USEL UR7, UR37, UR13, !UP2 ;  /* 0x0000000d25077287 */ /* 0x000fe4000d000000 */
[----:B------:R-:W-:Y:S02]  /*23a0*/  UIMAD UR12, UR40, UR8, URZ ;  /* 0x00000008280c72a4 */ /* 0x000fe4000f8e02ff */
[----:B------:R-:W-:Y:S02]  /*23b0*/  UISETP.GE.AND UP0, UPT, UR4, UR9, UPT ;  /* 0x000000090400728c */ /* 0x000fe4000bf06270 */
[----:B------:R-:W-:Y:S02]  /*23c0*/  UIMAD.WIDE.U32 UR16, UR4, UR10, URZ ;  /* 0x0000000a041072a5 */ /* 0x000fe4000f8e00ff */
[----:B------:R-:W-:-:S02]  /*23d0*/  UISETP.GE.OR UP0, UPT, UR7, UR12, UP0 ;  /* 0x0000000c0700728c */ /* 0x000fc40008706670 */
        /* <DEDUP_REMOVED lines=19> */
.L_x_40:
[----:B------:R-:W2:Y:S02]  /*2510*/  LDCU UR4, c[0x0][0xb30] ;  /* 0x00016600ff0477ac */ /* 0x000ea40008000800 */
[----:B--2---:R-:W-:-:S09]  /*2520*/  UISETP.NE.AND UP0, UPT, UR4, 0x1, UPT ;  /* 0x000000010400788c */ /* 0x004fd2000bf05270 */
[----:B------:R-:W-:Y:S05]  /*2530*/  BRA.U UP0, `(.L_x_41) ;  /* 0x0000000100447547 */ /* 0x000fea000b800000 */
[----:B------:R-:W2:Y:S01]  /*2540*/  LDCU.128 UR12, c[0x0][0xb10] ;  /* 0x00016200ff0c77ac */ /* 0x000ea20008000c00 */
[----:B------:R-:W3:Y:S01]  /*2550*/  LDCU UR16, c[0x0][0xb0c] ;  /* 0x00016180ff1077ac */ /* 0x000ee20008000800 */
[----:B------:R-:W4:Y:S01]  /*2560*/  LDCU UR17, c[0x0][0xb20] ;  /* 0x00016400ff1177ac */ /* 0x000f220008000800 */
[----:B--2---:R-:W-:Y:S02]  /*2570*/  UIMAD.WIDE.U32 UR10, UR37, UR12, URZ ;  /* 0x0000000c250a72a5 */ /* 0x004fe4000f8e00ff */
[----:B------:R-:W-:Y:S02]  /*2580*/  UIMAD.WIDE.U32 UR8, UR27, UR15, URZ ;  /* 0x0000000f1b0872a5 */ /* 0x000fe4000f8e00ff */
[----:B---3--:R-:W-:Y:S02]  /*2590*/  UISETP.NE.AND UP2, UPT, UR16, 0x1, UPT ;  /* 0x000000011000788c */ /* 0x008fe4000bf45270 */
[----:B------:R-:W-:Y:S01]  /*25a0*/  UISETP.NE.AND UP0, UPT, UR14, 0x1, UPT ;  /* 0x000000010e00788c */ /* 0x000fe2000bf05270 */
[----:B------:R-:W-:-:S02]  /*25b0*/  UMOV UR7, UR11 ;  /* 0x0000000b00077c82 */ /* 0x000fc40008000000 */
[----:B------:R-:W-:Y:S01]  /*25c0*/  UMOV UR4, UR9 ;  /* 0x0000000900047c82 */ /* 0x000fe20008000000 */
[----:B------:R-:W-:Y:S02]  /*25d0*/  USHF.R.U32.HI UR7, URZ, UR13, UR7 ;  /* 0x0000000dff077299 */ /* 0x000fe40008011607 */
[----:B----4-:R-:W-:Y:S02]  /*25e0*/  USHF.R.U32.HI UR4, URZ, UR17, UR4 ;  /* 0x00000011ff047299 */ /* 0x010fe40008011604 */
[----:B------:R-:W-:Y:S02]  /*25f0*/  USEL UR7, UR37, UR7, !UP2 ;  /* 0x0000000725077287 */ /* 0x000fe4000d000000 */
[----:B------:R-:W-:-:S04]  /*2600*/  USEL UR4, UR27, UR4, !UP0 ;  /* 0x000000041b047287 */ /* 0x000fc8000c000000 */
[----:B------:R-:W-:Y:S02]  /*2610*/  UIADD3 UR8, UPT, UPT, UR7, -UR4, URZ ;  /* 0x8000000407087290 */ /* 0x000fe4000fffe0ff */
[----:B------:R-:W-:Y:S02]  /*2620*/  UIADD3 UR4, UPT, UPT, -UR7, UR4, URZ ;  /* 0x0000000407047290 */ /* 0x000fe4000fffe1ff */
[----:B------:R-:W-:Y:S02]  /*2630*/  UIMAD UR27, UR8, UR14, UR27 ;  /* 0x0000000e081b72a4 */ /* 0x000fe4000f8e021b */
[----:B------:R-:W-:-:S12]  /*2640*/  UIMAD UR37, UR4, UR16, UR37 ;  /* 0x00000010042572a4 */ /* 0x000fd8000f8e0225 */
.L_x_41:
[----:B------:R-:W-:Y:S01]  /*2650*/  VIADD R11, R11, 0x1 ;  /* 0x000000010b0b7836 */ /* 0x000fe20000000000 */
[----:B------:R-:W-:Y:S02]  /*2660*/  R2UR UR7, R48 ;  /* 0x00000000300772ca */ /* 0x000fe400000e0000 */
[----:B------:R-:W-:Y:S02]  /*2670*/  R2UR UR4, R47 ;  /* 0x000000002f0472ca */ /* 0x000fe400000e0000 */
[C---:B------:R-:W-:Y:S02]  /*2680*/  ISETP.NE.AND P0, PT, R11.reuse, 0x2, PT ;  /* 0x000000020b00780c */ /* 0x040fe40003f05270 */
[----:B------:R-:W-:Y:S02]  /*2690*/  PLOP3.LUT P1, PT, PT, PT, PT, 0x80, 0x8 ;  /* 0x000000000008781c */ /* 0x000fe40003f2f070 */
[----:B-1----:R-:W-:Y:S02]  /*26a0*/  SEL R0, RZ, 0x1, P0 ;  /* 0x00000001ff007807 */ /* 0x002fe40000000000 */
[----:B------:R-:W-:-:S02]  /*26b0*/  SEL R11, R11, RZ, P0 ;  /* 0x000000ff0b0b7207 */ /* 0x000fc40000000000 */
[----:B------:R-:W-:Y:S01]  /*26c0*/  LOP3.LUT R10, R10, R0, RZ, 0x3c, !PT ;  /* 0x000000000a0a7212 */ /* 0x000fe200078e3cff */
[----:B------:R-:W-:Y:S02]  /*26d0*/  UIADD3 UR26, UPT, UPT, UR37, UR7, URZ ;  /* 0x00000007251a7290 */ /* 0x000fe4000fffe0ff */
[----:B------:R-:W-:Y:S01]  /*26e0*/  UIADD3 UR30, UPT, UPT, UR27, UR4, URZ ;  /* 0x000000041b1e7290 */ /* 0x000fe2000fffe0ff */
[----:B------:R-:W-:Y:S11]  /*26f0*/  BRA.U UP1, `(.L_x_42) ;  /* 0xfffffff1013c7547 */ /* 0x000ff6000b83ffff */
[----:B------:R-:W-:Y:S01]  /*2700*/  UIADD3 UR6, UPT, UPT, UR6, 0x18, URZ ;  /* 0x0000001806067890 */ /* 0x000fe2000fffe0ff */
[----:B------:R-:W-:-:S03]  /*2710*/  SHF.L.U32 R2, R12, 0x1f, RZ ;  /* 0x0000001f0c027819 */ /* 0x000fc600000006ff */
[----:B------:R-:W-:-:S09]  /*2720*/  ULEA UR4, UR5, UR6, 0x3 ;  /* 0x0000000605047291 */ /* 0x000fd2000f8e18ff */
[----:B------:R-:W1:Y:S02]  /*2730*/  SYNCS.PHASECHK.TRANS64.TRYWAIT P0, [UR4], R2 ;  /* 0x00000002ff0075a7 */ /* 0x000e640008001104 */
[----:B-1----:R-:W-:Y:S05]  /*2740*/  @!P0 BRA `(.L_x_43) ;  /* 0x0000004c00648947 */ /* 0x002fea0003800000 */
.L_x_126:
[----:B------:R-:W-:-:S04]  /*2750*/  UIADD3 UR4, UPT, UPT, UR5, 0x1, URZ ;  /* 0x0000000105047890 */ /* 0x000fc8000fffe0ff */
[----:B------:R-:W-:-:S04]  /*2760*/  UISETP.NE.AND UP0, UPT, UR4, 0x3, UPT ;  /* 0x000000030400788c */ /* 0x000fc8000bf05270 */
[----:B------:R-:W-:Y:S02]  /*2770*/  USEL UR7, URZ, 0x1, UP0 ;  /* 0x00000001ff077887 */ /* 0x000fe40008000000 */
[----:B------:R-:W-:-:S04]  /*2780*/  USEL UR4, UR4, URZ, UP0 ;  /* 0x000000ff04047287 */ /* 0x000fc80008000000 */
[----:B------:R-:W-:Y:S01]  /*2790*/  ULEA UR5, UR4, UR6, 0x3 ;  /* 0x0000000604057291 */ /* 0x000fe2000f8e18ff */
[----:B------:R-:W-:-:S04]  /*27a0*/  LOP3.LUT R12, R12, UR7, RZ, 0x3c, !PT ;  /* 0x000000070c0c7c12 */ /* 0x000fc8000f8e3cff */
[----:B-1----:R-:W-:-:S04]  /*27b0*/  SHF.L.U32 R2, R12, 0x1f, RZ ;  /* 0x0000001f0c027819 */ /* 0x002fc800000006ff */
[----:B------:R-:W1:Y:S02]  /*27c0*/  SYNCS.PHASECHK.TRANS64.TRYWAIT P0, [UR5], R2 ;  /* 0x00000002ff0075a7 */ /* 0x000e640008001105 */
[----:B-1----:R-:W-:Y:S05]  /*27d0*/  @!P0 BRA `(.L_x_44) ;  /* 0x0000004c00588947 */ /* 0x002fea0003800000 */
.L_x_128:
[----:B------:R-:W-:-:S04]  /*27e0*/  UIADD3 UR4, UPT, UPT, UR4, 0x1, URZ ;  /* 0x0000000104047890 */ /* 0x000fc8000fffe0ff */
[----:B------:R-:W-:-:S04]  /*27f0*/  UISETP.NE.AND UP0, UPT, UR4, 0x3, UPT ;  /* 0x000000030400788c */ /* 0x000fc8000bf05270 */
[----:B------:R-:W-:Y:S02]  /*2800*/  USEL UR5, URZ, 0x1, UP0 ;  /* 0x00000001ff057887 */ /* 0x000fe40008000000 */
[----:B------:R-:W-:-:S04]  /*2810*/  USEL UR4, UR4, URZ, UP0 ;  /* 0x000000ff04047287 */ /* 0x000fc80008000000 */
[----:B------:R-:W-:Y:S01]  /*2820*/  ULEA UR4, UR4, UR6, 0x3 ;  /* 0x0000000604047291 */ /* 0x000fe2000f8e18ff */
[----:B-1----:R-:W-:-:S04]  /*2830*/  LOP3.LUT R2, R12, UR5, RZ, 0x3c, !PT ;  /* 0x000000050c027c12 */ /* 0x002fc8000f8e3cff */
[----:B------:R-:W-:Y:S01]  /*2840*/  SHF.L.U32 R2, R2, 0x1f, RZ ;  /* 0x0000001f02027819 */ /* 0x000fe200000006ff */
[----:B------:R-:W-:-:S07]  /*2850*/  IMAD.U32 R0, RZ, RZ, UR4 ;  /* 0x00000004ff007e24 */ /* 0x000fce000f8e00ff */
.L_x_45:
[----:B-1----:R1:W2:Y:S02]  /*2860*/  SYNCS.PHASECHK.TRANS64.TRYWAIT P0, [R0+URZ], R2 ;  /* 0x00000002000075a7 */ /* 0x0022a400080011ff */
[----:B--2---:R-:W-:Y:S05]  /*2870*/  @!P0 NANOSLEEP.SYNCS 0x989680 ;  /* 0x009896800000895d */ /* 0x004fea0003900000 */
[----:B------:R-:W2:Y:S02]  /*2880*/  @!P0 SYNCS.PHASECHK.TRANS64 P0, [R0+URZ], R2 ;  /* 0x00000002000085a7 */ /* 0x000ea400080010ff */
[----:B--2---:R-:W-:Y:S05]  /*2890*/  @P0 EXIT ;  /* 0x000000000000094d */ /* 0x004fea0003800000 */
[----:B------:R-:W-:Y:S05]  /*28a0*/  BRA `(.L_x_45) ;  /* 0xfffffffc00ec7947 */ /* 0x000fea000383ffff */
.L_x_22:
[----:B------:R-:W-:-:S04]  /*28b0*/  UISETP.NE.AND UP0, UPT, UR54, URZ, UPT ;  /* 0x000000ff3600728c */ /* 0x000fc8000bf05270 */
[----:B------:R-:W-:-:S09]  /*28c0*/  UISETP.NE.OR UP0, UPT, UR22, 0x1, UP0 ;  /* 0x000000011600788c */ /* 0x000fd20008705670 */
[----:B------:R-:W-:Y:S05]  /*28d0*/  BRA.U UP0, `(.L_x_46) ;  /* 0x0000000500487547 */ /* 0x000fea000b800000 */
[----:B------:R-:W-:Y:S01]  /*28e0*/  ISETP.GE.U32.AND P2, PT, R0, 0x2, PT ;  /* 0x000000020000780c */ /* 0x000fe20003f46070 */
[----:B------:R-:W-:Y:S01]  /*28f0*/  IMAD.MOV.U32 R12, RZ, RZ, 0x1 ;  /* 0x00000001ff0c7424 */ /* 0x000fe200078e00ff */
[----:B------:R-:W-:Y:S02]  /*2900*/  CS2R R10, SRZ ;  /* 0x00000000000a7805 */ /* 0x000fe4000001ff00 */
[----:B------:R-:W-:Y:S01]  /*2910*/  CS2R R8, SRZ ;  /* 0x0000000000087805 */ /* 0x000fe2000001ff00 */
[----:B------:R-:W-:Y:S01]  /*2920*/  UMOV UR6, 0x400 ;  /* 0x0000040000067882 */ /* 0x000fe20000000000 */
[----:B------:R-:W-:Y:S01]  /*2930*/  UMOV UR5, URZ ;  /* 0x000000ff00057c82 */ /* 0x000fe20008000000 */
[----:B------:R-:W-:-:S12]  /*2940*/  ULEA UR6, UR54, UR6, 0x18 ;  /* 0x0000000636067291 */ /* 0x000fd8000f8ec0ff */
.L_x_50:
[----:B------:R-:W-:Y:S02]  /*2950*/  LEA R2, R8, UR6, 0x3 ;  /* 0x0000000608027c11 */ /* 0x000fe4000f8e18ff */
[----:B------:R-:W-:-:S03]  /*2960*/  SHF.L.U32 R4, R9, 0x1f, RZ ;  /* 0x0000001f09047819 */ /* 0x000fc600000006ff */
[----:B------:R-:W-:Y:S01]  /*2970*/  VIADD R5, R2, 0xe0 ;  /* 0x000000e002057836 */ /* 0x000fe20000000000 */
[----:B------:R-:W1:Y:S02]  /*2980*/  SYNCS.PHASECHK.TRANS64.TRYWAIT P0, [R2+URZ+0xd0], R4 ;  /* 0x0000d004020075a7 */ /* 0x000e6400080011ff */
[----:B-1----:R-:W-:Y:S05]  /*2990*/  @!P0 BRA `(.L_x_47) ;  /* 0x0000004c00008947 */ /* 0x002fea0003800000 */
.L_x_129:
[----:B------:R-:W-:Y:S01]  /*29a0*/  ULEA UR4, UR5, UR6, 0x3 ;  /* 0x0000000605047291 */ /* 0x000fe2000f8e18ff */
[----:B-1----:R-:W-:Y:S01]  /*29b0*/  PRMT R2, RZ, 0x654, R5 ;  /* 0x00000654ff027816 */ /* 0x002fe20000000005 */
[----:B------:R-:W-:Y:S01]  /*29c0*/  @!P2 IMAD.MOV.U32 R4, RZ, RZ, 0x10 ;  /* 0x00000010ff04a424 */ /* 0x000fe200078e00ff */
[----:B------:R-:W-:Y:S01]  /*29d0*/  SHF.L.U32 R5, R12, 0x1f, RZ ;  /* 0x0000001f0c057819 */ /* 0x000fe200000006ff */
[----:B------:R-:W-:Y:S01]  /*29e0*/  UIADD3 UR7, UPT, UPT, UR4, 0x70, URZ ;  /* 0x0000007004077890 */ /* 0x000fe2000fffe0ff */
[----:B------:R1:W-:Y:S05]  /*29f0*/  SYNCS.ARRIVE.TRANS64.RED.A1T0 RZ, [R2+URZ], RZ ;  /* 0x000000ff02ff79a7 */ /* 0x0003ea00081004ff */
[----:B------:R-:W-:Y:S01]  /*2a00*/  IMAD.U32 R6, RZ, RZ, UR7 ;  /* 0x00000007ff067e24 */ /* 0x000fe2000f8e00ff */
[----:B------:R-:W2:Y:S04]  /*2a10*/  SYNCS.PHASECHK.TRANS64.TRYWAIT P0, [UR4+0x80], R5 ;  /* 0x00008005ff0075a7 */ /* 0x000ea80008001104 */
[----:B------:R-:W-:Y:S01]  /*2a20*/  PRMT R6, R0, 0x654, R6 ;  /* 0x0000065400067816 */ /* 0x000fe20000000006 */
[----:B-12---:R-:W-:Y:S06]  /*2a30*/  @!P0 BRA `(.L_x_48) ;  /* 0x0000004800ec8947 */ /* 0x006fec0003800000 */
.L_x_131:
[----:B------:R-:W-:Y:S01]  /*2a40*/  ULEA UR8, UR5, UR6, 0x4 ;  /* 0x0000000605087291 */ /* 0x000fe2000f8e20ff */
[----:B------:R-:W-:Y:S01]  /*2a50*/  SEL R3, R6, R3, !P2 ;  /* 0x0000000306037207 */ /* 0x000fe20005000000 */
[----:B------:R-:W-:Y:S01]  /*2a60*/  UIADD3 UR9, UPT, UPT, UR4, 0x70, URZ ;  /* 0x0000007004097890 */ /* 0x000fe2000fffe0ff */
[----:B-1----:R-:W-:Y:S01]  /*2a70*/  LEA R2, R11, UR6, 0x3 ;  /* 0x000000060b027c11 */ /* 0x002fe2000f8e18ff */
[----:B------:R-:W-:Y:S01]  /*2a80*/  UIADD3 UR8, UPT, UPT, UR8, 0x100, URZ ;  /* 0x0000010008087890 */ /* 0x000fe2000fffe0ff */
[----:B------:R1:W-:Y:S01]  /*2a90*/  @!P2 SYNCS.ARRIVE.TRANS64.RED RZ, [R3+URZ], R4 ;  /* 0x0000000403ffa9a7 */ /* 0x0003e200080004ff */
[----:B------:R-:W-:Y:S01]  /*2aa0*/  UIADD3 UR4, UPT, UPT, UR5, 0x1, URZ ;  /* 0x0000000105047890 */ /* 0x000fe2000fffe0ff */
[----:B------:R-:W-:-:S03]  /*2ab0*/  VIADD R8, R8, 0x1 ;  /* 0x0000000108087836 */ /* 0x000fc60000000000 */
[----:B------:R-:W-:Y:S02]  /*2ac0*/  UISETP.NE.AND UP0, UPT, UR4, 0x2, UPT ;  /* 0x000000020400788c */ /* 0x000fe4000bf05270 */
[----:B------:R-:W-:Y:S01]  /*2ad0*/  ISETP.NE.AND P0, PT, R8, 0x2, PT ;  /* 0x000000020800780c */ /* 0x000fe20003f05270 */
[----:B------:R-:W-:Y:S06]  /*2ae0*/  UGETNEXTWORKID.BROADCAST [UR8], [UR9] ;  /* 0x00000000080073ca */ /* 0x000fec0008000100 */
[----:B------:R-:W-:Y:S02]  /*2af0*/  USEL UR7, URZ, 0x1, UP0 ;  /* 0x00000001ff077887 */ /* 0x000fe40008000000 */
[----:B------:R-:W-:-:S04]  /*2b00*/  USEL UR5, UR4, URZ, UP0 ;  /* 0x000000ff04057287 */ /* 0x000fc80008000000 */
[----:B------:R-:W-:Y:S02]  /*2b10*/  LOP3.LUT R12, R12, UR7, RZ, 0x3c, !PT ;  /* 0x000000070c0c7c12 */ /* 0x000fe4000f8e3cff */
[----:B-1----:R-:W-:-:S04]  /*2b20*/  SHF.L.U32 R4, R10, 0x1f, RZ ;  /* 0x0000001f0a047819 */ /* 0x002fc800000006ff */
[----:B------:R-:W1:Y:S02]  /*2b30*/  SYNCS.PHASECHK.TRANS64.TRYWAIT P1, [R2+URZ+0x70], R4 ;  /* 0x00007004020075a7 */ /* 0x000e6400080211ff */
[----:B-1----:R-:W-:Y:S05]  /*2b40*/  @!P1 BRA `(.L_x_49) ;  /* 0x0000004800c09947 */ /* 0x002fea0003800000 */
.L_x_132:
[C---:B-1----:R-:W-:Y:S01]  /*2b50*/  LEA R4, R11.reuse, UR6, 0x4 ;  /* 0x000000060b047c11 */ /* 0x042fe2000f8e20ff */
[----:B------:R-:W-:Y:S01]  /*2b60*/  VIADD R2, R2, 0x80 ;  /* 0x0000008002027836 */ /* 0x000fe20000000000 */
[----:B------:R-:W-:Y:S01]  /*2b70*/  SEL R8, R8, RZ, P0 ;  /* 0x000000ff08087207 */ /* 0x000fe20000000000 */
[----:B------:R-:W-:-:S03]  /*2b80*/  VIADD R11, R11, 0x1 ;  /* 0x000000010b0b7836 */ /* 0x000fc60000000000 */
[----:B------:R-:W1:Y:S01]  /*2b90*/  LDS.128 R4, [R4+0x100] ;  /* 0x0001000004047984 */ /* 0x000e620000000c00 */
[----:B------:R-:W-:Y:S02]  /*2ba0*/  PRMT R2, RZ, 0x654, R2 ;  /* 0x00000654ff027816 */ /* 0x000fe40000000002 */
[C---:B------:R-:W-:Y:S01]  /*2bb0*/  ISETP.NE.AND P1, PT, R11.reuse, 0x2, PT ;  /* 0x000000020b00780c */ /* 0x040fe20003f25270 */
[----:B------:R-:W-:Y:S01]  /*2bc0*/  @!PT LDS RZ, [RZ] ;  /* 0x00000000fffff984 */ /* 0x000fe20000000800 */
[----:B------:R-:W-:Y:S01]  /*2bd0*/  @!PT LDS RZ, [RZ] ;  /* 0x00000000fffff984 */ /* 0x000fe20000000800 */
[----:B------:R-:W-:Y:S01]  /*2be0*/  @!PT LDS RZ, [RZ] ;  /* 0x00000000fffff984 */ /* 0x000fe20000000800 */
[----:B------:R-:W-:Y:S01]  /*2bf0*/  @!PT LDS RZ, [RZ] ;  /* 0x00000000fffff984 */ /* 0x000fe20000000800 */
[----:B------:R2:W-:Y:S06]  /*2c00*/  MEMBAR.ALL.CTA ;  /* 0x0000000000007992 */ /* 0x0005ec0000008000 */
[----:B--2---:R-:W2:Y:S01]  /*2c10*/  FENCE.VIEW.ASYNC.S ;  /* 0x00000000000073c6 */ /* 0x004ea20000000000 */
[----:B------:R-:W-:Y:S01]  /*2c20*/  SEL R11, R11, RZ, P1 ;  /* 0x000000ff0b0b7207 */ /* 0x000fe20000800000 */
[----:B--2---:R2:W-:Y:S01]  /*2c30*/  SYNCS.ARRIVE.TRANS64.RED.A1T0 RZ, [R2+URZ], RZ ;  /* 0x000000ff02ff79a7 */ /* 0x0045e200081004ff */
[----:B-1----:R-:W-:-:S02]  /*2c40*/  LOP3.LUT P3, RZ, R6, 0x1, RZ, 0xc0, !PT ;  /* 0x0000000106ff7812 */ /* 0x002fc4000786c0ff */
[----:B------:R-:W-:-:S04]  /*2c50*/  SEL R4, RZ, 0x1, P1 ;  /* 0x00000001ff047807 */ /* 0x000fc80000800000 */
[----:B------:R-:W-:Y:S02]  /*2c60*/  LOP3.LUT R10, R10, R4, RZ, 0x3c, !PT ;  /* 0x000000040a0a7212 */ /* 0x000fe400078e3cff */
[----:B--2---:R-:W-:-:S04]  /*2c70*/  SEL R2, RZ, 0x1, P0 ;  /* 0x00000001ff027807 */ /* 0x004fc80000000000 */
[----:B------:R-:W-:Y:S01]  /*2c80*/  LOP3.LUT R9, R9, R2, RZ, 0x3c, !PT ;  /* 0x0000000209097212 */ /* 0x000fe200078e3cff */
[----:B------:R-:W-:Y:S06]  /*2c90*/  @P3 BRA `(.L_x_50) ;  /* 0xfffffffc002c3947 */ /* 0x000fec000383ffff */
[----:B------:R-:W-:Y:S01]  /*2ca0*/  ULEA UR4, UR5, UR6, 0x3 ;  /* 0x0000000605047291 */ /* 0x000fe2000f8e18ff */
[----:B------:R-:W-:-:S08]  /*2cb0*/  SHF.L.U32 R2, R12, 0x1f, RZ ;  /* 0x0000001f0c027819 */ /* 0x000fd000000006ff */
[----:B------:R-:W1:Y:S02]  /*2cc0*/  SYNCS.PHASECHK.TRANS64 P0, [UR4+0x80], R2 ;  /* 0x00008002ff0075a7 */ /* 0x000e640008001004 */
[----:B-1----:R-:W-:Y:S05]  /*2cd0*/  @P0 BRA `(.L_x_51) ;  /* 0x0000000000080947 */ /* 0x002fea0003800000 */
[----:B------:R-:W1:Y:S02]  /*2ce0*/  SYNCS.PHASECHK.TRANS64.TRYWAIT P0, [UR4+0x80], R2 ;  /* 0x00008002ff0075a7 */ /* 0x000e640008001104 */
[----:B-1----:R-:W-:Y:S05]  /*2cf0*/  @!P0 BRA `(.L_x_52) ;  /* 0x0000004800688947 */ /* 0x002fea0003800000 */
.L_x_51:
[----:B------:R-:W-:-:S04]  /*2d00*/  UIADD3 UR7, UPT, UPT, UR5, 0x1, URZ ;  /* 0x0000000105077890 */ /* 0x000fc8000fffe0ff */
[----:B------:R-:W-:-:S04]  /*2d10*/  UISETP.NE.AND UP0, UPT, UR7, 0x2, UPT ;  /* 0x000000020700788c */ /* 0x000fc8000bf05270 */
[----:B------:R-:W-:Y:S02]  /*2d20*/  USEL UR8, URZ, 0x1, UP0 ;  /* 0x00000001ff087887 */ /* 0x000fe40008000000 */
[----:B------:R-:W-:-:S04]  /*2d30*/  USEL UR7, UR7, URZ, UP0 ;  /* 0x000000ff07077287 */ /* 0x000fc80008000000 */
[----:B------:R-:W-:Y:S01]  /*2d40*/  ULEA UR7, UR7, UR6, 0x3 ;  /* 0x0000000607077291 */ /* 0x000fe2000f8e18ff */
[----:B-1----:R-:W-:-:S04]  /*2d50*/  LOP3.LUT R2, R12, UR8, RZ, 0x3c, !PT ;  /* 0x000000080c027c12 */ /* 0x002fc8000f8e3cff */
[----:B------:R-:W-:-:S04]  /*2d60*/  SHF.L.U32 R0, R2, 0x1f, RZ ;  /* 0x0000001f02007819 */ /* 0x000fc800000006ff */
[----:B------:R-:W1:Y:S02]  /*2d70*/  SYNCS.PHASECHK.TRANS64 P0, [UR7+0x80], R0 ;  /* 0x00008000ff0075a7 */ /* 0x000e640008001007 */
[----:B-1----:R-:W-:Y:S05]  /*2d80*/  @P0 EXIT ;  /* 0x000000000000094d */ /* 0x002fea0003800000 */
[----:B------:R-:W-:Y:S02]  /*2d90*/  SHF.L.U32 R2, R2, 0x1f, RZ ;  /* 0x0000001f02027819 */ /* 0x000fe400000006ff */
[----:B------:R-:W-:-:S07]  /*2da0*/  MOV R0, UR7 ;  /* 0x0000000700007c02 */ /* 0x000fce0008000f00 */
.L_x_53:
[----:B-1----:R1:W2:Y:S02]  /*2db0*/  SYNCS.PHASECHK.TRANS64.TRYWAIT P0, [R0+URZ+0x80], R2 ;  /* 0x00008002000075a7 */ /* 0x0022a400080011ff */
[----:B--2---:R-:W-:Y:S05]  /*2dc0*/  @!P0 NANOSLEEP.SYNCS 0x989680 ;  /* 0x009896800000895d */ /* 0x004fea0003900000 */
[----:B------:R-:W2:Y:S02]  /*2dd0*/  @!P0 SYNCS.PHASECHK.TRANS64 P0, [R0+URZ+0x80], R2 ;  /* 0x00008002000085a7 */ /* 0x000ea400080010ff */
[----:B--2---:R-:W-:Y:S05]  /*2de0*/  @P0 EXIT ;  /* 0x000000000000094d */ /* 0x004fea0003800000 */
[----:B------:R-:W-:Y:S05]  /*2df0*/  BRA `(.L_x_53) ;  /* 0xfffffffc00ec7947 */ /* 0x000fea000383ffff */
.L_x_46:
[----:B------:R-:W-:Y:S05]  /*2e00*/  BRA.U UP4, `(.L_x_54) ;  /* 0x0000000d049c7547 */ /* 0x000fea000b800000 */
[----:B------:R-:W-:Y:S01]  /*2e10*/  UMOV UR4, 0x40 ;  /* 0x0000004000047882 */ /* 0x000fe20000000000 */
[----:B------:R-:W-:Y:S01]  /*2e20*/  NOP ;  /* 0x0000000000007918 */ /* 0x000fe20000000000 */
[----:B------:R-:W-:Y:S01]  /*2e30*/  ULEA UR5, UR54, UR4, 0x18 ;  /* 0x0000000436057291 */ /* 0x000fe2000f8ec0ff */
[----:B------:R-:W-:Y:S02]  /*2e40*/  UMOV UR6, 0x400 ;  /* 0x0000040000067882 */ /* 0x000fe40000000000 */
[----:B------:R-:W-:-:S06]  /*2e50*/  ULEA UR6, UR54, UR6, 0x18 ;  /* 0x0000000636067291 */ /* 0x000fcc000f8ec0ff */
[----:B------:R-:W1:Y:S02]  /*2e60*/  LDS.U8 R0, [UR5+0x1c] ;  /* 0x00001c05ff007984 */ /* 0x000e640008000000 */
[----:B-1----:R-:W-:-:S13]  /*2e70*/  ISETP.NE.AND P0, PT, R0, RZ, PT ;  /* 0x000000ff0000720c */ /* 0x002fda0003f05270 */
[----:B------:R-:W-:Y:S05]  /*2e80*/  @P0 BRA `(.L_x_55) ;  /* 0x0000000000580947 */ /* 0x000fea0003800000 */
[----:B------:R-:W-:-:S13]  /*2e90*/  ELECT P0, URZ, PT ;  /* 0x0000000000ff782f */ /* 0x000fda0003800000 */
[----:B------:R-:W-:Y:S05]  /*2ea0*/  @!P0 BRA `(.L_x_56) ;  /* 0x0000000000608947 */ /* 0x000fea0003800000 */
[----:B------:R-:W-:Y:S01]  /*2eb0*/  UMOV UR4, 0x10 ;  /* 0x0000001000047882 */ /* 0x000fe20000000000 */
[----:B------:R-:W-:Y:S01]  /*2ec0*/  HFMA2 R0, -RZ, RZ, 0, 5.9604644775390625e-08 ;  /* 0x00000001ff007431 */ /* 0x000fe200000001ff */
[----:B------:R-:W-:-:S03]  /*2ed0*/  MOV R3, 0xffff ;  /* 0x0000ffff00037802 */ /* 0x000fc60000000f00 */
[----:B------:R-:W-:Y:S04]  /*2ee0*/  DEPBAR.LE SB1, 0x36 ;  /* 0x00009d800000791a */ /* 0x000fe80000000000 */
[----:B------:R-:W1:Y:S02]  /*2ef0*/  UTCATOMSWS.FIND_AND_SET.ALIGN UP0, UR4, UR4 ;  /* 0x00000004000475e3 */ /* 0x000e640008000800 */
[----:B-1----:R-:W-:Y:S01]  /*2f00*/  MOV R4, UR4 ;  /* 0x0000000400047c02 */ /* 0x002fe20008000f00 */
[----:B------:R-:W-:Y:S06]  /*2f10*/  BRA.U UP0, `(.L_x_57) ;  /* 0x0000000100187547 */ /* 0x000fec000b800000 */
.L_x_58:
[----:B------:R-:W-:Y:S05]  /*2f20*/  NANOSLEEP 0x64 ;  /* 0x000000640000795d */ /* 0x000fea0003800000 */
[----:B------:R-:W-:-:S05]  /*2f30*/  UMOV UR4, 0x10 ;  /* 0x0000001000047882 */ /* 0x000fca0000000000 */
[----:B------:R-:W-:Y:S04]  /*2f40*/  DEPBAR.LE SB1, 0x36 ;  /* 0x00009d800000791a */ /* 0x000fe80000000000 */
[----:B------:R-:W1:Y:S02]  /*2f50*/  UTCATOMSWS.FIND_AND_SET.ALIGN UP0, UR4, UR4 ;  /* 0x00000004000475e3 */ /* 0x000e640008000800 */
[----:B-1----:R-:W-:Y:S01]  /*2f60*/  MOV R4, UR4 ;  /* 0x0000000400047c02 */ /* 0x002fe20008000f00 */
[----:B------:R-:W-:Y:S05]  /*2f70*/  BRA.U !UP0, `(.L_x_58) ;  /* 0xfffffffd08e87547 */ /* 0x000fea000b83ffff */
.L_x_57:
[-C--:B------:R-:W-:Y:S02]  /*2f80*/  SHF.L.U32 R3, R3, R4.reuse, RZ ;  /* 0x0000000403037219 */ /* 0x080fe400000006ff */
[----:B------:R-:W-:Y:S01]  /*2f90*/  SHF.L.U32 R0, R0, R4, RZ ;  /* 0x0000000400007219 */ /* 0x000fe200000006ff */
[----:B------:R-:W-:Y:S02]  /*2fa0*/  IMAD.SHL.U32 R4, R4, 0x20, RZ ;  /* 0x0000002004047824 */ /* 0x000fe400078e00ff */
[----:B------:R1:W-:Y:S04]  /*2fb0*/  ATOMS.OR RZ, [UR5+0x14], R3 ;  /* 0x00001403ffff798c */ /* 0x0003e8000b000005 */
[----:B------:R1:W-:Y:S04]  /*2fc0*/  ATOMS.OR RZ, [UR5+0x18], R0 ;  /* 0x00001800ffff798c */ /* 0x0003e8000b000005 */
[----:B------:R1:W-:Y:S01]  /*2fd0*/  STS [UR6+0x120], R4 ;  /* 0x00012004ff007988 */ /* 0x0003e20008000806 */
[----:B------:R-:W-:Y:S05]  /*2fe0*/  BRA `(.L_x_56) ;  /* 0x0000000000107947 */ /* 0x000fea0003800000 */
.L_x_55:
[----:B------:R-:W-:Y:S02]  /*2ff0*/  MOV R0, 0xffffffff ;  /* 0xffffffff00007802 */ /* 0x000fe40000000f00 */
[----:B------:R-:W-:-:S03]  /*3000*/  MOV R4, 0x3030 ;  /* 0x0000303000047802 */ /* 0x000fc60000000f00 */
[----:B------:R1:W-:Y:S04]  /*3010*/  STS [UR6+0x120], R0 ;  /* 0x00012000ff007988 */ /* 0x0003e80008000806 */
[----:B-1---5:R-:W-:Y:S05]  /*3020*/  CALL.REL.NOINC `($__internal_1_$__cuda_sm10x_tcgen05_guardrail_trap_phase_invalid_during_alloc) ;  /* 0x0000004c00407944 */ /* 0x022fea0003c00000 */
.L_x_56:
[----:B------:R-:W-:Y:S05]  /*3030*/  WARPSYNC.ALL ;  /* 0x0000000000007948 */ /* 0x000fea0003800000 */
[----:B------:R-:W2:Y:S01]  /*3040*/  S2UR UR4, SR_CgaCtaId ;  /* 0x00000000000479c3 */ /* 0x000ea20000008800 */
[----:B------:R-:W-:Y:S01]  /*3050*/  UMOV UR17, 0x400 ;  /* 0x0000040000117882 */ /* 0x000fe20000000000 */
[----:B------:R-:W-:-:S06]  /*3060*/  NOP ;  /* 0x0000000000007918 */ /* 0x000fcc0000000000 */
[----:B------:R-:W-:Y:S06]  /*3070*/  BAR.ARV 0x6, 0xa0 ;  /* 0x0182800000007b1d */ /* 0x000fec0000002000 */
[----:B------:R-:W3:Y:S01]  /*3080*/  LDCU UR5, c[0x0][0x38c] ;  /* 0x00007180ff0577ac */ /* 0x000ee20008000800 */
[----:B------:R-:W-:Y:S01]  /*3090*/  LOP3.LUT R2, R2, 0xffff, RZ, 0xc0, !PT ;  /* 0x0000ffff02027812 */ /* 0x000fe200078ec0ff */
[----:B------:R-:W-:Y:S01]  /*30a0*/  IMAD.MOV.U32 R11, RZ, RZ, 0x1 ;  /* 0x00000001ff0b7424 */ /* 0x000fe200078e00ff */
[----:B------:R-:W-:Y:S01]  /*30b0*/  CS2R R8, SRZ ;  /* 0x0000000000087805 */ /* 0x000fe2000001ff00 */
[----:B------:R-:W4:Y:S01]  /*30c0*/  LDCU UR8, c[0x0][0x38c] ;  /* 0x00007180ff0877ac */ /* 0x000f220008000800 */
[----:B------:R-:W-:Y:S01]  /*30d0*/  R2UR UR19, R2 ;  /* 0x00000000021372ca */ /* 0x000fe200000e0000 */
[----:B------:R-:W-:Y:S01]  /*30e0*/  IMAD.MOV.U32 R10, RZ, RZ, RZ ;  /* 0x000000ffff0a7224 */ /* 0x000fe200078e00ff */
[----:B------:R-:W-:Y:S01]  /*30f0*/  UMOV UR22, URZ ;  /* 0x000000ff00167c82 */ /* 0x000fe20008000000 */
[----:B------:R-:W-:Y:S01]  /*3100*/  UMOV UR14, URZ ;  /* 0x000000ff000e7c82 */ /* 0x000fe20008000000 */
[----:B--2---:R-:W-:Y:S01]  /*3110*/  ULEA UR17, UR4, UR17, 0x18 ;  /* 0x0000001104117291 */ /* 0x004fe2000f8ec0ff */
[----:B------:R-:W-:Y:S01]  /*3120*/  UMOV UR26, 0x0 ;  /* 0x00000000001a7882 */ /* 0x000fe20000000000 */
[----:B------:R-:W-:-:S02]  /*3130*/  UMOV UR27, 0x4100010 ;  /* 0x04100010001b7882 */ /* 0x000fc40000000000 */
[----:B------:R-:W-:Y:S02]  /*3140*/  UIADD3 UR6, UPT, UPT, UR17, 0x3400, URZ ;  /* 0x0000340011067890 */ /* 0x000fe4000fffe0ff */
[----:B------:R-:W-:Y:S02]  /*3150*/  UIADD3 UR7, UPT, UPT, UR17, 0x6400, URZ ;  /* 0x0000640011077890 */ /* 0x000fe4000fffe0ff */
[----:B---3--:R-:W-:Y:S01]  /*3160*/  UIADD3 UR5, UPT, UPT, UR5, 0x1f, URZ ;  /* 0x0000001f05057890 */ /* 0x008fe2000fffe0ff */
[----:B-1----:R-:W1:Y:S01]  /*3170*/  LDS R0, [UR17+0x120] ;  /* 0x00012011ff007984 */ /* 0x002e620008000800 */
[----:B------:R-:W-:Y:S02]  /*3180*/  USHF.R.U32.HI UR6, URZ, 0x4, UR6 ;  /* 0x00000004ff067899 */ /* 0x000fe40008011606 */
[----:B------:R-:W-:Y:S02]  /*3190*/  USHF.R.S32.HI UR4, URZ, 0x1f, UR5 ;  /* 0x0000001fff047899 */ /* 0x000fe40008011405 */
[----:B------:R-:W-:-:S02]  /*31a0*/  ULOP3.LUT UR6, UR6, 0x3fff, URZ, 0xc0, !UPT ;  /* 0x00003fff06067892 */ /* 0x000fc4000f8ec0ff */
[----:B------:R-:W-:Y:S02]  /*31b0*/  ULEA.HI UR4, UR4, UR5, URZ, 0x5 ;  /* 0x0000000504047291 */ /* 0x000fe4000f8f28ff */
[----:B------:R-:W-:Y:S02]  /*31c0*/  USHF.R.U32.HI UR5, URZ, 0x4, UR7 ;  /* 0x00000004ff057899 */ /* 0x000fe40008011607 */
[----:B------:R-:W-:Y:S02]  /*31d0*/  USHF.R.S32.HI UR28, URZ, 0x5, UR4 ;  /* 0x00000005ff1c7899 */ /* 0x000fe40008011404 */
[----:B------:R-:W-:Y:S02]  /*31e0*/  ULOP3.LUT UR5, UR5, 0x3fff, URZ, 0xc0, !UPT ;  /* 0x00003fff05057892 */ /* 0x000fe4000f8ec0ff */
[----:B------:R-:W-:Y:S02]  /*31f0*/  UISETP.LT.AND UP0, UPT, UR28, 0x1, UPT ;  /* 0x000000011c00788c */ /* 0x000fe4000bf01270 */
[----:B------:R-:W-:-:S02]  /*3200*/  ULOP3.LUT UR20, UR6, 0x10000, URZ, 0xfc, !UPT ;  /* 0x0001000006147892 */ /* 0x000fc4000f8efcff */
[----:B------:R-:W-:Y:S02]  /*3210*/  USEL UR29, UR28, 0x1, !UP0 ;  /* 0x000000011c1d7887 */ /* 0x000fe4000c000000 */
[----:B------:R-:W-:Y:S02]  /*3220*/  ULOP3.LUT UR21, UR5, 0x10000, URZ, 0xfc, !UPT ;  /* 0x0001000005157892 */ /* 0x000fe4000f8efcff */
[----:B------:R-:W-:Y:S02]  /*3230*/  UIADD3 UR29, UPT, UPT, -UR29, URZ, URZ ;  /* 0x000000ff1d1d7290 */ /* 0x000fe4000fffe1ff */
[----:B----4-:R-:W-:Y:S01]  /*3240*/  UISETP.GE.AND UP4, UPT, UR8, 0x1, UPT ;  /* 0x000000010800788c */ /* 0x010fe2000bf86270 */
[----:B------:R-:W-:Y:S01]  /*3250*/  UMOV UR24, 0x0 ;  /* 0x0000000000187882 */ /* 0x000fe20000000000 */
[----:B------:R-:W-:Y:S01]  /*3260*/  UMOV UR25, 0x4100010 ;  /* 0x0410001000197882 */ /* 0x000fe20000000000 */
[----:B-1----:R-:W-:-:S15]  /*3270*/  R2UR UR30, R0 ;  /* 0x00000000001e72ca */ /* 0x002fde00000e0000 */
.L_x_65:
[----:B------:R-:W-:Y:S02]  /*3280*/  LEA R0, R10, UR17, 0x3 ;  /* 0x000000110a007c11 */ /* 0x000fe4000f8e18ff */
[----:B------:R-:W-:Y:S02]  /*3290*/  SHF.L.U32 R2, R9, 0x1f, RZ ;  /* 0x0000001f09027819 */ /* 0x000fe400000006ff */
[----:B------:R-:W-:Y:S01]  /*32a0*/  PLOP3.LUT P0, PT, PT, PT, UP4, 0x80, 0x8 ;  /* 0x000000000008781c */ /* 0x000fe20003f0f048 */
[----:B------:R-:W-:Y:S01]  /*32b0*/  VIADD R3, R0, 0x80 ;  /* 0x0000008000037836 */ /* 0x000fe20000000000 */
[----:B-1----:R-:W1:Y:S02]  /*32c0*/  SYNCS.PHASECHK.TRANS64.TRYWAIT P1, [R0+URZ+0x70], R2 ;  /* 0x00007002000075a7 */ /* 0x002e6400080211ff */
[----:B-1-3--:R-:W-:Y:S09]  /*32d0*/  @!P1 BRA `(.L_x_59) ;  /* 0x0000004400089947 */ /* 0x00aff20003800000 */
.L_x_134:
[----:B------:R-:W-:Y:S01]  /*32e0*/  LEA R4, R10, UR17, 0x4 ;  /* 0x000000110a047c11 */ /* 0x000fe2000f8e20ff */
[----:B------:R-:W-:Y:S01]  /*32f0*/  @UP4 ULEA UR4, UR14, UR17, 0x3 ;  /* 0x000000110e044291 */ /* 0x000fe2000f8e18ff */
[----:B------:R-:W-:Y:S01]  /*3300*/  PLOP3.LUT P2, PT, PT, PT, PT, 0x80, 0x8 ;  /* 0x000000000008781c */ /* 0x000fe20003f4f070 */
[----:B------:R-:W-:Y:S01]  /*3310*/  ULEA UR23, UR22, UR17, 0x3 ;  /* 0x0000001116177291 */ /* 0x000fe2000f8e18ff */
[----:B------:R-:W-:Y:S02]  /*3320*/  PRMT R3, RZ, 0x654, R3 ;  /* 0x00000654ff037816 */ /* 0x000fe40000000003 */
[----:B------:R-:W2:Y:S01]  /*3330*/  LDS.128 R4, [R4+0x100] ;  /* 0x0001000004047984 */ /* 0x000ea20000000c00 */
[----:B-1----:R-:W-:Y:S02]  /*3340*/  @P0 SHF.L.U32 R2, R8, 0x1f, RZ ;  /* 0x0000001f08020819 */ /* 0x002fe400000006ff */
[----:B------:R-:W-:Y:S01]  /*3350*/  SHF.L.U32 R0, R11, 0x1f, RZ ;  /* 0x0000001f0b007819 */ /* 0x000fe200000006ff */
[----:B------:R-:W-:Y:S01]  /*3360*/  @!PT LDS RZ, [RZ] ;  /* 0x00000000fffff984 */ /* 0x000fe20000000800 */
[----:B------:R-:W-:Y:S01]  /*3370*/  @!PT LDS RZ, [RZ] ;  /* 0x00000000fffff984 */ /* 0x000fe20000000800 */
[----:B------:R-:W-:Y:S01]  /*3380*/  @!PT LDS RZ, [RZ] ;  /* 0x00000000fffff984 */ /* 0x000fe20000000800 */
[----:B------:R-:W-:Y:S01]  /*3390*/  @!PT LDS RZ, [RZ] ;  /* 0x00000000fffff984 */ /* 0x000fe20000000800 */
[----:B------:R1:W-:Y:S06]  /*33a0*/  MEMBAR.ALL.CTA ;  /* 0x0000000000007992 */ /* 0x0003ec0000008000 */
[----:B-1----:R-:W1:Y:S02]  /*33b0*/  FENCE.VIEW.ASYNC.S ;  /* 0x00000000000073c6 */ /* 0x002e640000000000 */
[----:B-1----:R1:W-:Y:S01]  /*33c0*/  SYNCS.ARRIVE.TRANS64.RED.A1T0 RZ, [R3+URZ], RZ ;  /* 0x000000ff03ff79a7 */ /* 0x0023e200081004ff */
[----:B------:R1:W3:Y:S01]  /*33d0*/  @P0 SYNCS.PHASECHK.TRANS64.TRYWAIT P2, [UR4], R2 ;  /* 0x00000002ff0005a7 */ /* 0x0002e20008041104 */
[----:B------:R-:W-:Y:S01]  /*33e0*/  ULEA.HI UR4, UR22, UR22, URZ, 0x1 ;  /* 0x0000001616047291 */ /* 0x000fe2000f8f08ff */
[----:B--2---:R-:W-:-:S03]  /*33f0*/  LOP3.LUT P1, RZ, R6, 0x1, RZ, 0xc0, !PT ;  /* 0x0000000106ff7812 */ /* 0x004fc6000782c0ff */
[----:B------:R-:W-:Y:S02]  /*3400*/  USHF.L.U32 UR18, UR4, 0x5, URZ ;  /* 0x0000000504127899 */ /* 0x000fe400080006ff */
[----:B------:R-:W-:Y:S02]  /*3410*/  ULOP3.LUT UR4, UR4, 0xffe, URZ, 0xc0, !UPT ;  /* 0x00000ffe04047892 */ /* 0x000fe4000f8ec0ff */
[----:B------:R-:W-:Y:S02]  /*3420*/  ULOP3.LUT UR18, UR18, 0xffffffc0, URZ, 0xc0, !UPT ;  /* 0xffffffc012127892 */ /* 0x000fe4000f8ec0ff */
[----:B------:R-:W-:Y:S02]  /*3430*/  UIADD3 UR4, UPT, UPT, -UR4, UR22, URZ ;  /* 0x0000001604047290 */ /* 0x000fe4000fffe1ff */
[----:B------:R-:W-:Y:S01]  /*3440*/  UIADD3 UR18, UPT, UPT, UR30, UR18, URZ ;  /* 0x000000121e127290 */ /* 0x000fe2000fffe0ff */
[----:B------:R-:W2:Y:S03]  /*3450*/  SYNCS.PHASECHK.TRANS64.TRYWAIT P0, [UR23+0xb0], R0 ;  /* 0x0000b000ff0075a7 */ /* 0x000ea60008001117 */
[----:B------:R-:W-:Y:S01]  /*3460*/  ULEA UR18, UR4, UR18, 0x14 ;  /* 0x0000001204127291 */ /* 0x000fe2000f8ea0ff */
[----:B-123--:R-:W-:Y:S11]  /*3470*/  @!P0 BRA `(.L_x_60) ;  /* 0x0000004000b48947 */ /* 0x00eff60003800000 */
.L_x_136:
[----:B------:R-:W-:Y:S01]  /*3480*/  IADD3 R10, PT, PT, R10, 0x1, RZ ;  /* 0x000000010a0a7810 */ /* 0x000fe20007ffe0ff */
[----:B------:R-:W-:Y:S06]  /*3490*/  BRA.U !UP4, `(.L_x_61) ;  /* 0x000000010c987547 */ /* 0x000fec000b800000 */
[----:B------:R-:W-:Y:S01]  /*34a0*/  UPLOP3.LUT UP2, UPT, UPT, UPT, UPT, 0x40, 0x4 ;  /* 0x000000000004789c */ /* 0x000fe20003f4e870 */
[----:B------:R-:W-:Y:S01]  /*34b0*/  UMOV UR16, UR29 ;  /* 0x0000001d00107c82 */ /* 0x000fe20008000000 */
[----:B------:R-:W-:Y:S01]  /*34c0*/  UMOV UR15, UR28 ;  /* 0x0000001c000f7c82 */ /* 0x000fe20008000000 */
[----:B------:R-:W-:-:S08]  /*34d0*/  UMOV UR6, UR14 ;  /* 0x0000000e00067c82 */ /* 0x000fd00008000000 */
.L_x_64:
[----:B------:R-:W-:Y:S02]  /*34e0*/  UIADD3 UR16, UPT, UPT, UR16, 0x1, URZ ;  /* 0x0000000110107890 */ /* 0x000fe4000fffe0ff */
[----:B--2---:R-:W-:Y:S02]  /*34f0*/  ULEA UR5, UR6, UR17, 0x3 ;  /* 0x0000001106057291 */ /* 0x004fe4000f8e18ff */
[----:B------:R-:W-:Y:S01]  /*3500*/  UISETP.NE.AND UP3, UPT, UR16, URZ, UPT ;  /* 0x000000ff1000728c */ /* 0x000fe2000bf65270 */
[----:B---3--:R-:W-:Y:S10]  /*3510*/  @P2 BRA `(.L_x_62) ;  /* 0x00000000000c2947 */ /* 0x008ff40003800000 */
[----:B-1----:R-:W-:Y:S04]  /*3520*/  SHF.L.U32 R2, R8, 0x1f, RZ ;  /* 0x0000001f08027819 */ /* 0x002fe800000006ff */
[----:B------:R-:W1:Y:S02]  /*3530*/  SYNCS.PHASECHK.TRANS64.TRYWAIT P0, [UR5], R2 ;  /* 0x00000002ff0075a7 */ /* 0x000e640008001105 */
[----:B-1----:R-:W-:Y:S05]  /*3540*/  @!P0 BRA `(.L_x_63) ;  /* 0x0000004000988947 */ /* 0x002fea0003800000 */
.L_x_62:
[----:B------:R-:W-:Y:S01]  /*3550*/  UISETP.NE.AND UP0, UPT, UR15, 0x1, UPT ;  /* 0x000000010f00788c */ /* 0x000fe2000bf05270 */
[----:B------:R-:W-:Y:S01]  /*3560*/  PLOP3.LUT P2, PT, PT, PT, PT, 0x80, 0x8 ;  /* 0x000000000008781c */ /* 0x000fe20003f4f070 */
[----:B------:R-:W-:Y:S02]  /*3570*/  UIADD3 UR4, UPT, UPT, UR6, 0x1, URZ ;  /* 0x0000000106047890 */ /* 0x000fe4000fffe0ff */
[----:B------:R-:W-:Y:S02]  /*3580*/  ULEA UR12, UR6, UR21, 0x8 ;  /* 0x00000015060c7291 */ /* 0x000fe4000f8e40ff */
[----:B------:R-:W-:Y:S01]  /*3590*/  UISETP.NE.AND UP1, UPT, UR4, 0x3, UPT ;  /* 0x000000030400788c */ /* 0x000fe2000bf25270 */
[----:B------:R-:W-:Y:S01]  /*35a0*/  PLOP3.LUT P0, PT, PT, PT, UP0, 0x80, 0x8 ;  /* 0x000000000008781c */ /* 0x000fe20003f0f008 */
[----:B------:R-:W-:Y:S02]  /*35b0*/  UIADD3 UR10, UPT, UPT, UR12, 0x2, URZ ;  /* 0x000000020c0a7890 */ /* 0x000fe4000fffe0ff */
[----:B------:R-:W-:Y:S02]  /*35c0*/  USEL UR7, URZ, 0x1, UP1 ;  /* 0x00000001ff077887 */ /* 0x000fe40008800000 */
[----:B------:R-:W-:Y:S02]  /*35d0*/  USEL UR14, UR4, URZ, UP1 ;  /* 0x000000ff040e7287 */ /* 0x000fe40008800000 */
[----:B------:R-:W-:Y:S02]  /*35e0*/  UIADD3 UR15, UPT, UPT, UR15, -0x1, URZ ;  /* 0xffffffff0f0f7890 */ /* 0x000fe4000fffe0ff */
[----:B------:R-:W-:Y:S01]  /*35f0*/  @UP0 ULEA UR4, UR14, UR17, 0x3 ;  /* 0x000000110e040291 */ /* 0x000fe2000f8e18ff */
[----:B------:R-:W-:Y:S01]  /*3600*/  LOP3.LUT R8, R8, UR7, RZ, 0x3c, !PT ;  /* 0x0000000708087c12 */ /* 0x000fe2000f8e3cff */
[----:B------:R-:W-:Y:S01]  /*3610*/  UIADD3 UR7, UPT, UPT, UR5, 0x18, URZ ;  /* 0x0000001805077890 */ /* 0x000fe2000fffe0ff */
[----:B------:R-:W-:Y:S02]  /*3620*/  UMOV UR13, 0x80004020 ;  /* 0x80004020000d7882 */ /* 0x000fe40000000000 */
[----:B-1----:R-:W-:Y:S01]  /*3630*/  @P0 SHF.L.U32 R0, R8, 0x1f, RZ ;  /* 0x0000001f08000819 */ /* 0x002fe200000006ff */
[----:B------:R-:W-:Y:S01]  /*3640*/  UMOV UR5, 0x80004020 ;  /* 0x8000402000057882 */ /* 0x000fe20000000000 */
[----:B------:R-:W-:Y:S01]  /*3650*/  UMOV UR11, 0x80004020 ;  /* 0x80004020000b7882 */ /* 0x000fe20000000000 */
[----:B------:R-:W-:Y:S01]  /*3660*/  UMOV UR9, 0x80004020 ;  /* 0x8000402000097882 */ /* 0x000fe20000000000 */
[----:B------:R2:W3:Y:S01]  /*3670*/  @P0 SYNCS.PHASECHK.TRANS64.TRYWAIT P2, [UR4], R0 ;  /* 0x00000000ff0005a7 */ /* 0x0004e20008041104 */
[----:B------:R-:W-:Y:S03]  /*3680*/  ULEA UR4, UR6, UR20, 0x8 ;  /* 0x0000001406047291 */ /* 0x000fe6000f8e40ff */
[----:B------:R-:W-:Y:S01]  /*3690*/  UMOV UR6, UR14 ;  /* 0x0000000e00067c82 */ /* 0x000fe20008000000 */
[----:B------:R-:W-:Y:S05]  /*36a0*/  UIADD3 UR8, UPT, UPT, UR4, 0x2, URZ ;  /* 0x0000000204087890 */ /* 0x000fea000fffe0ff */
[----:B------:R2:W-:Y:S01]  /*36b0*/  UTCHMMA gdesc[UR4], gdesc[UR12], tmem[UR18], tmem[UR26], idesc[UR27], UP2 ;  /* 0x00ff1a0c040075ea */ /* 0x0005e20009000012 */
[----:B------:R-:W-:Y:S03]  /*36c0*/  UPLOP3.LUT UP2, UPT, UPT, UPT, UPT, 0x80, 0x8 ;  /* 0x000000000008789c */ /* 0x000fe60003f4f070 */
[----:B------:R2:W-:Y:S01]  /*36d0*/  UTCHMMA gdesc[UR8], gdesc[UR10], tmem[UR18], tmem[UR24], idesc[UR25], UPT ;  /* 0x00ff180a080075ea */ /* 0x0005e2000b800012 */
[----:B------:R2:W-:Y:S01]  /*36e0*/  UTCBAR.MULTICAST [UR7], URZ, UR19 ;  /* 0x000000ff070073e9 */ /* 0x0005e20008000813 */
[----:B------:R-:W-:Y:S06]  /*36f0*/  BRA.U UP3, `(.L_x_64) ;  /* 0xfffffffd03787547 */ /* 0x000fec000b83ffff */
.L_x_61:
[----:B--2---:R-:W-:Y:S01]  /*3700*/  UIADD3 UR4, UPT, UPT, UR22, 0x1, URZ ;  /* 0x0000000116047890 */ /* 0x004fe2000fffe0ff */
[C---:B------:R-:W-:Y:S01]  /*3710*/  ISETP.NE.AND P0, PT, R10.reuse, 0x2, PT ;  /* 0x000000020a00780c */ /* 0x040fe20003f05270 */
[----:B------:R-:W-:Y:S02]  /*3720*/  UIADD3 UR5, UPT, UPT, UR23, 0x90, URZ ;  /* 0x0000009017057890 */ /* 0x000fe4000fffe0ff */
[----:B------:R-:W-:Y:S01]  /*3730*/  UISETP.NE.AND UP0, UPT, UR4, 0x4, UPT ;  /* 0x000000040400788c */ /* 0x000fe2000bf05270 */
[----:B-1----:R-:W-:Y:S02]  /*3740*/  SEL R0, RZ, 0x1, P0 ;  /* 0x00000001ff007807 */ /* 0x002fe40000000000 */
[----:B------:R-:W-:Y:S01]  /*3750*/  SEL R10, R10, RZ, P0 ;  /* 0x000000ff0a0a7207 */ /* 0x000fe20000000000 */
[----:B------:R-:W-:Y:S01]  /*3760*/  USEL UR6, URZ, 0x1, UP0 ;  /* 0x00000001ff067887 */ /* 0x000fe20008000000 */
[----:B------:R-:W-:Y:S01]  /*3770*/  LOP3.LUT R9, R9, R0, RZ, 0x3c, !PT ;  /* 0x0000000009097212 */ /* 0x000fe200078e3cff */
[----:B------:R-:W-:Y:S01]  /*3780*/  USEL UR22, UR4, URZ, UP0 ;  /* 0x000000ff04167287 */ /* 0x000fe20008000000 */
[----:B------:R1:W-:Y:S03]  /*3790*/  UTCBAR [UR5], URZ ;  /* 0x000000ff050073e9 */ /* 0x0003e600080000ff */
[----:B------:R-:W-:Y:S01]  /*37a0*/  LOP3.LUT R11, R11, UR6, RZ, 0x3c, !PT ;  /* 0x000000060b0b7c12 */ /* 0x000fe2000f8e3cff */
[----:B------:R-:W-:Y:S07]  /*37b0*/  @P1 BRA `(.L_x_65) ;  /* 0xfffffff800b01947 */ /* 0x000fee000383ffff */
[----:B------:R-:W2:Y:S01]  /*37c0*/  S2UR UR8, SR_CgaCtaId ;  /* 0x00000000000879c3 */ /* 0x000ea20000008800 */
[----:B------:R-:W-:Y:S01]  /*37d0*/  ELECT P0, URZ, PT ;  /* 0x0000000000ff782f */ /* 0x000fe20003800000 */
[----:B------:R-:W-:Y:S01]  /*37e0*/  IMAD.MOV.U32 R0, RZ, RZ, 0x1 ;  /* 0x00000001ff007424 */ /* 0x000fe200078e00ff */
[----:B------:R-:W-:Y:S01]  /*37f0*/  UIADD3 UR17, UPT, UPT, UR17, 0xb0, URZ ;  /* 0x000000b011117890 */ /* 0x000fe2000fffe0ff */
[----:B------:R-:W-:Y:S01]  /*3800*/  SHF.L.U32 R2, R11, 0x1f, RZ ;  /* 0x0000001f0b027819 */ /* 0x000fe200000006ff */
[----:B------:R-:W-:-:S03]  /*3810*/  UMOV UR4, 0x40 ;  /* 0x0000004000047882 */ /* 0x000fc60000000000 */
[----:B------:R-:W-:Y:S01]  /*3820*/  UVIRTCOUNT.DEALLOC.SMPOOL 0x80 ;  /* 0x000000800000784c */ /* 0x000fe20000000000 */
[----:B--2---:R-:W-:Y:S02]  /*3830*/  ULEA UR8, UR8, UR4, 0x18 ;  /* 0x0000000408087291 */ /* 0x004fe4000f8ec0ff */
[----:B------:R-:W-:-:S07]  /*3840*/  ULEA UR4, UR22, UR17, 0x3 ;  /* 0x0000001116047291 */ /* 0x000fce000f8e18ff */
[----:B------:R2:W-:Y:S02]  /*3850*/  @P0 STS.U8 [UR8+0x1c], R0 ;  /* 0x00001c00ff000988 */ /* 0x0005e40008000008 */
[----:B------:R-:W4:Y:S02]  /*3860*/  SYNCS.PHASECHK.TRANS64.TRYWAIT P0, [UR4], R2 ;  /* 0x00000002ff0075a7 */ /* 0x000f240008001104 */
[----:B--2-4-:R-:W-:Y:S05]  /*3870*/  @!P0 BRA `(.L_x_66) ;  /* 0x0000003c00e48947 */ /* 0x014fea0003800000 */
.L_x_139:
[----:B------:R-:W-:-:S04]  /*3880*/  UIADD3 UR4, UPT, UPT, UR22, 0x1, URZ ;  /* 0x0000000116047890 */ /* 0x000fc8000fffe0ff */
[----:B------:R-:W-:-:S04]  /*3890*/  UISETP.NE.AND UP0, UPT, UR4, 0x4, UPT ;  /* 0x000000040400788c */ /* 0x000fc8000bf05270 */
[----:B------:R-:W-:Y:S02]  /*38a0*/  USEL UR6, URZ, 0x1, UP0 ;  /* 0x00000001ff067887 */ /* 0x000fe40008000000 */
[----:B------:R-:W-:-:S04]  /*38b0*/  USEL UR4, UR4, URZ, UP0 ;  /* 0x000000ff04047287 */ /* 0x000fc80008000000 */
[----:B-1----:R-:W-:Y:S01]  /*38c0*/  ULEA UR5, UR4, UR17, 0x3 ;  /* 0x0000001104057291 */ /* 0x002fe2000f8e18ff */
[----:B--2---:R-:W-:-:S04]  /*38d0*/  LOP3.LUT R2, R11, UR6, RZ, 0x3c, !PT ;  /* 0x000000060b027c12 */ /* 0x004fc8000f8e3cff */
[----:B------:R-:W-:-:S04]  /*38e0*/  SHF.L.U32 R3, R2, 0x1f, RZ ;  /* 0x0000001f02037819 */ /* 0x000fc800000006ff */
[----:B------:R-:W1:Y:S02]  /*38f0*/  SYNCS.PHASECHK.TRANS64.TRYWAIT P0, [UR5], R3 ;  /* 0x00000003ff0075a7 */ /* 0x000e640008001105 */
[----:B-1----:R-:W-:Y:S05]  /*3900*/  @!P0 BRA `(.L_x_67) ;  /* 0x0000003c00d88947 */ /* 0x002fea0003800000 */
.L_x_141:
        /* <DEDUP_REMOVED lines=9> */
.L_x_143:
[----:B------:R-:W-:-:S04]  /*39a0*/  UIADD3 UR4, UPT, UPT, UR4, 0x1, URZ ;  /* 0x0000000104047890 */ /* 0x000fc8000fffe0ff */
[----:B------:R-:W-:-:S04]  /*39b0*/  UISETP.NE.AND UP0, UPT, UR4, 0x4, UPT ;  /* 0x000000040400788c */ /* 0x000fc8000bf05270 */
[----:B------:R-:W-:Y:S02]  /*39c0*/  USEL UR5, URZ, 0x1, UP0 ;  /* 0x00000001ff057887 */ /* 0x000fe40008000000 */
[----:B------:R-:W-:-:S04]  /*39d0*/  USEL UR4, UR4, URZ, UP0 ;  /* 0x000000ff04047287 */ /* 0x000fc80008000000 */
[----:B------:R-:W-:Y:S01]  /*39e0*/  ULEA UR4, UR4, UR17, 0x3 ;  /* 0x0000001104047291 */ /* 0x000fe2000f8e18ff */
[----:B------:R-:W-:-:S04]  /*39f0*/  LOP3.LUT R2, R2, UR5, RZ, 0x3c, !PT ;  /* 0x0000000502027c12 */ /* 0x000fc8000f8e3cff */
[----:B------:R-:W-:-:S04]  /*3a00*/  SHF.L.U32 R2, R2, 0x1f, RZ ;  /* 0x0000001f02027819 */ /* 0x000fc800000006ff */
[----:B------:R-:W2:Y:S02]  /*3a10*/  SYNCS.PHASECHK.TRANS64.TRYWAIT P0, [UR4], R2 ;  /* 0x00000002ff0075a7 */ /* 0x000ea40008001104 */
[----:B--2---:R-:W-:Y:S05]  /*3a20*/  @!P0 BRA `(.L_x_69) ;  /* 0x0000003c00c08947 */ /* 0x004fea0003800000 */
.L_x_145:
[----:B------:R-:W-:Y:S01]  /*3a30*/  NOP ;  /* 0x0000000000007918 */ /* 0x000fe20000000000 */
[----:B-1----:R-:W1:Y:S01]  /*3a40*/  LDS R0, [UR8+0x14] ;  /* 0x00001408ff007984 */ /* 0x002e620008000800 */
[----:B------:R-:W-:Y:S01]  /*3a50*/  ULOP3.LUT UR4, UR30, 0xffff, URZ, 0xc0, !UPT ;  /* 0x0000ffff1e047892 */ /* 0x000fe2000f8ec0ff */
[----:B------:R-:W-:Y:S01]  /*3a60*/  UMOV UR5, 0xffff ;  /* 0x0000ffff00057882 */ /* 0x000fe20000000000 */
[----:B------:R-:W-:Y:S02]  /*3a70*/  UMOV UR6, 0x1 ;  /* 0x0000000100067882 */ /* 0x000fe40000000000 */
[----:B------:R-:W-:-:S04]  /*3a80*/  USHF.R.U32.HI UR4, URZ, 0x5, UR4 ;  /* 0x00000005ff047899 */ /* 0x000fc80008011604 */
[----:B------:R-:W-:Y:S02]  /*3a90*/  USHF.L.U32 UR5, UR5, UR4, URZ ;  /* 0x0000000405057299 */ /* 0x000fe400080006ff */
[----:B------:R-:W-:-:S04]  /*3aa0*/  USHF.L.U32 UR4, UR6, UR4, URZ ;  /* 0x0000000406047299 */ /* 0x000fc800080006ff */
[----:B-1----:R-:W-:-:S04]  /*3ab0*/  LOP3.LUT R0, R0, UR5, RZ, 0xc0, !PT ;  /* 0x0000000500007c12 */ /* 0x002fc8000f8ec0ff */
[----:B------:R-:W-:-:S13]  /*3ac0*/  ISETP.NE.AND P0, PT, R0, UR5, PT ;  /* 0x0000000500007c0c */ /* 0x000fda000bf05270 */
[----:B------:R-:W-:Y:S05]  /*3ad0*/  @P0 BRA `(.L_x_70) ;  /* 0x0000000000580947 */ /* 0x000fea0003800000 */
[----:B------:R-:W1:Y:S02]  /*3ae0*/  LDS R0, [UR8+0x18] ;  /* 0x00001808ff007984 */ /* 0x000e640008000800 */
[----:B-1----:R-:W-:-:S04]  /*3af0*/  LOP3.LUT R0, R0, UR4, RZ, 0xc0, !PT ;  /* 0x0000000400007c12 */ /* 0x002fc8000f8ec0ff */
[----:B------:R-:W-:-:S13]  /*3b00*/  ISETP.NE.AND P0, PT, R0, UR4, PT ;  /* 0x0000000400007c0c */ /* 0x000fda000bf05270 */
[----:B------:R-:W-:Y:S05]  /*3b10*/  @P0 BRA `(.L_x_71) ;  /* 0x00000000003c0947 */ /* 0x000fea0003800000 */
[----:B------:R-:W1:Y:S01]  /*3b20*/  S2R R2, SR_LANEID ;  /* 0x0000000000027919 */ /* 0x000e620000000000 */
[----:B------:R-:W-:-:S06]  /*3b30*/  ULOP3.LUT UR5, URZ, UR5, URZ, 0x33, !UPT ;  /* 0x00000005ff057292 */ /* 0x000fcc000f8e33ff */
[----:B------:R-:W-:-:S04]  /*3b40*/  IMAD.U32 R0, RZ, RZ, UR5 ;  /* 0x00000005ff007e24 */ /* 0x000fc8000f8e00ff */
[----:B------:R2:W4:Y:S02]  /*3b50*/  REDUX UR7, R0 ;  /* 0x00000000000773c4 */ /* 0x0005240000000000 */
[----:B------:R1:W-:Y:S01]  /*3b60*/  UTCATOMSWS.AND URZ, UR5 ;  /* 0x0000000500ff79e3 */ /* 0x0003e20008000000 */
[----:B--2---:R-:W-:Y:S01]  /*3b70*/  LOP3.LUT R0, RZ, UR4, RZ, 0x33, !PT ;  /* 0x00000004ff007c12 */ /* 0x004fe2000f8e33ff */
[----:B------:R-:W-:Y:S02]  /*3b80*/  VOTEU.ANY UR4, UPT, PT ;  /* 0x0000000000047886 */ /* 0x000fe400038e0100 */
[----:B------:R-:W-:Y:S02]  /*3b90*/  UFLO.U32 UR4, UR4 ;  /* 0x00000004000472bd */ /* 0x000fe400080e0000 */
[----:B------:R-:W2:Y:S04]  /*3ba0*/  REDUX UR6, R0 ;  /* 0x00000000000673c4 */ /* 0x000ea80000000000 */
[----:B-1----:R-:W-:-:S02]  /*3bb0*/  ISETP.EQ.U32.AND P0, PT, R2, UR4, PT ;  /* 0x0000000402007c0c */ /* 0x002fc4000bf02070 */
[----:B----4-:R-:W-:-:S11]  /*3bc0*/  MOV R2, UR7 ;  /* 0x0000000700027c02 */ /* 0x010fd60008000f00 */
[----:B------:R1:W-:Y:S01]  /*3bd0*/  @P0 ATOMS.AND RZ, [UR8+0x14], R2 ;  /* 0x00001402ffff098c */ /* 0x0003e2000a800008 */
[----:B--2---:R-:W-:-:S05]  /*3be0*/  IMAD.U32 R0, RZ, RZ, UR6 ;  /* 0x00000006ff007e24 */ /* 0x004fca000f8e00ff */
[----:B------:R1:W-:Y:S01]  /*3bf0*/  @P0 ATOMS.AND RZ, [UR8+0x18], R0 ;  /* 0x00001800ffff098c */ /* 0x0003e2000a800008 */
[----:B------:R-:W-:Y:S05]  /*3c00*/  BRA `(.L_x_72) ;  /* 0x0000000000147947 */ /* 0x000fea0003800000 */
.L_x_71:
[----:B------:R-:W-:Y:S02]  /*3c10*/  MOV R2, 0x3c30 ;  /* 0x00003c3000027802 */ /* 0x000fe40000000f00 */
[----:B---3-5:R-:W-:Y:S05]  /*3c20*/  CALL.REL.NOINC `($__internal_0_$__cuda_sm10x_tcgen05_guardrail_trap_col_being_dealloced_not_returned_by_alloc) ;  /* 0x0000004000347944 */ /* 0x028fea0003c00000 */
[----:B------:R-:W-:Y:S05]  /*3c30*/  BRA `(.L_x_72) ;  /* 0x0000000000087947 */ /* 0x000fea0003800000 */
.L_x_70:
[----:B------:R-:W-:Y:S02]  /*3c40*/  MOV R2, 0x3c60 ;  /* 0x00003c6000027802 */ /* 0x000fe40000000f00 */
[----:B---3-5:R-:W-:Y:S05]  /*3c50*/  CALL.REL.NOINC `($__internal_2_$__cuda_sm10x_tcgen05_guardrail_trap_unallocated_columns_being_dealloced) ;  /* 0x0000004000407944 */ /* 0x028fea0003c00000 */
.L_x_72:
[----:B------:R-:W-:Y:S01]  /*3c60*/  NOP ;  /* 0x0000000000007918 */ /* 0x000fe20000000000 */
[----:B------:R-:W-:Y:S05]  /*3c70*/  EXIT ;  /* 0x000000000000794d */ /* 0x000fea0003800000 */
.L_x_54:
[----:B------:R-:W-:-:S09]  /*3c80*/  UISETP.NE.OR UP0, UPT, UR22, 0x3, !UP3 ;  /* 0x000000031600788c */ /* 0x000fd2000df05670 */
[----:B------:R-:W-:Y:S05]  /*3c90*/  BRA.U UP0, `(.L_x_73) ;  /* 0x0000000d00f07547 */ /* 0x000fea000b800000 */
[----:B------:R-:W1:Y:S01]  /*3ca0*/  LDCU UR28, c[0x0][0x370] ;  /* 0x00006e00ff1c77ac */ /* 0x000e620008000800 */
[----:B------:R-:W2:Y:S01]  /*3cb0*/  LDC.64 R16, c[0x0][0x348] ;  /* 0x0000d200ff107b82 */ /* 0x000ea20000000a00 */
[----:B------:R-:W-:Y:S02]  /*3cc0*/  HFMA2 R13, -RZ, RZ, 0, 0 ;  /* 0x00000000ff0d7431 */ /* 0x000fe400000001ff */
[----:B------:R-:W-:Y:S01]  /*3cd0*/  IMAD.MOV.U32 R15, RZ, RZ, 0x1 ;  /* 0x00000001ff0f7424 */ /* 0x000fe200078e00ff */
[----:B------:R-:W1:Y:S01]  /*3ce0*/  LDCU.128 UR32, c[0x0][0xb10] ;  /* 0x00016200ff2077ac */ /* 0x000e620008000c00 */
[----:B------:R-:W-:Y:S01]  /*3cf0*/  IMAD.MOV.U32 R14, RZ, RZ, RZ ;  /* 0x000000ffff0e7224 */ /* 0x000fe200078e00ff */
[----:B------:R-:W-:Y:S01]  /*3d00*/  MOV R7, 0x1000 ;  /* 0x0000100000077802 */ /* 0x000fe20000000f00 */
[----:B------:R-:W3:Y:S01]  /*3d10*/  LDCU UR27, c[0x0][0x374] ;  /* 0x00006e80ff1b77ac */ /* 0x000ee20008000800 */
[----:B------:R-:W4:Y:S01]  /*3d20*/  LDC.64 R2, c[0x0][0x888] ;  /* 0x00022200ff027b82 */ /* 0x000f220000000a00 */
[----:B------:R-:W3:Y:S01]  /*3d30*/  LDCU UR15, c[0x0][0xb0c] ;  /* 0x00016180ff0f77ac */ /* 0x000ee20008000800 */
[----:B------:R-:W3:Y:S06]  /*3d40*/  LDCU UR38, c[0x0][0xb20] ;  /* 0x00016400ff2677ac */ /* 0x000eec0008000800 */
[----:B------:R-:W2:Y:S01]  /*3d50*/  LDC.64 R4, c[0x0][0x890] ;  /* 0x00022400ff047b82 */ /* 0x000ea20000000a00 */
[----:B------:R-:W3:Y:S01]  /*3d60*/  LDCU UR4, c[0x0][0xb30] ;  /* 0x00016600ff0477ac */ /* 0x000ee20008000800 */
[----:B-1----:R-:W-:-:S02]  /*3d70*/  UIMAD.WIDE.U32 UR6, UR28, UR32, URZ ;  /* 0x000000201c0672a5 */ /* 0x002fc4000f8e00ff */
[----:B---3--:R-:W-:Y:S01]  /*3d80*/  UIMAD.WIDE.U32 UR8, UR27, UR35, URZ ;  /* 0x000000231b0872a5 */ /* 0x008fe2000f8e00ff */
[----:B------:R-:W-:Y:S01]  /*3d90*/  UMOV UR24, 0x400 ;  /* 0x0000040000187882 */ /* 0x000fe20000000000 */
[----:B------:R-:W-:-:S03]  /*3da0*/  UPLOP3.LUT UP3, UPT, UPT, UPT, UPT, 0x40, 0x4 ;  /* 0x000000000004789c */ /* 0x000fc60003f6e870 */
[----:B------:R-:W-:Y:S01]  /*3db0*/  UMOV UR6, UR7 ;  /* 0x0000000700067c82 */ /* 0x000fe20008000000 */
[----:B------:R-:W-:Y:S01]  /*3dc0*/  UISETP.GE.AND UP0, UPT, UR40, 0x1, UPT ;  /* 0x000000012800788c */ /* 0x000fe2000bf06270 */
[----:B------:R-:W-:Y:S01]  /*3dd0*/  UMOV UR29, UR9 ;  /* 0x00000009001d7c82 */ /* 0x000fe20008000000 */
[----:B------:R-:W-:Y:S01]  /*3de0*/  UISETP.NE.AND UP4, UPT, UR40, 0x1, UPT ;  /* 0x000000012800788c */ /* 0x000fe2000bf85270 */
[----:B------:R-:W1:Y:S01]  /*3df0*/  LDCU.64 UR16, c[0x0][0xb28] ;  /* 0x00016500ff1077ac */ /* 0x000e620008000a00 */
[----:B------:R-:W-:Y:S02]  /*3e00*/  ULEA UR24, UR54, UR24, 0x18 ;  /* 0x0000001836187291 */ /* 0x000fe4000f8ec0ff */
[----:B------:R-:W-:Y:S02]  /*3e10*/  UISETP.NE.AND UP6, UPT, UR15, 0x1, UPT ;  /* 0x000000010f00788c */ /* 0x000fe4000bfc5270 */
[----:B------:R-:W-:Y:S02]  /*3e20*/  UISETP.NE.AND UP5, UPT, UR34, 0x1, UPT ;  /* 0x000000012200788c */ /* 0x000fe4000bfa5270 */
[----:B------:R-:W-:-:S02]  /*3e30*/  USHF.R.U32.HI UR31, URZ, UR33, UR6 ;  /* 0x00000021ff1f7299 */ /* 0x000fc40008011606 */
[----:B------:R-:W-:Y:S02]  /*3e40*/  USHF.R.U32.HI UR29, URZ, UR38, UR29 ;  /* 0x00000026ff1d7299 */ /* 0x000fe4000801161d */
[----:B------:R-:W-:Y:S01]  /*3e50*/  UISETP.NE.AND UP2, UPT, UR4, 0x1, UPT ;  /* 0x000000010400788c */ /* 0x000fe2000bf45270 */
[----:B------:R-:W-:-:S10]  /*3e60*/  UMOV UR12, URZ ;  /* 0x000000ff000c7c82 */ /* 0x000fd40008000000 */
.L_x_82:
[C---:B------:R-:W-:Y:S02]  /*3e70*/  LEA R12, R14.reuse, UR24, 0x3 ;  /* 0x000000180e0c7c11 */ /* 0x040fe4000f8e18ff */
[----:B------:R-:W-:Y:S02]  /*3e80*/  SHF.L.U32 R0, R13, 0x1f, RZ ;  /* 0x0000001f0d007819 */ /* 0x000fe400000006ff */
[----:B------:R-:W-:Y:S02]  /*3e90*/  LEA R8, R14, UR24, 0x4 ;  /* 0x000000180e087c11 */ /* 0x000fe4000f8e20ff */
[----:B---3--:R-:W3:Y:S02]  /*3ea0*/  SYNCS.PHASECHK.TRANS64.TRYWAIT P0, [R12+URZ+0x70], R0 ;  /* 0x000070000c0075a7 */ /* 0x008ee400080011ff */
[----:B---3--:R-:W-:Y:S05]  /*3eb0*/  @!P0 BRA `(.L_x_74) ;  /* 0x0000003800b48947 */ /* 0x008fea0003800000 */
.L_x_146:
[----:B------:R-:W1:Y:S01]  /*3ec0*/  LDS.128 R8, [R8+0x100] ;  /* 0x0001000008087984 */ /* 0x000e620000000c00 */
[----:B------:R-:W-:Y:S01]  /*3ed0*/  UISETP.GE.AND UP0, UPT, UR40, 0x1, UPT ;  /* 0x000000012800788c */ /* 0x000fe2000bf06270 */
[----:B------:R-:W-:Y:S01]  /*3ee0*/  @!PT LDS RZ, [RZ] ;  /* 0x00000000fffff984 */ /* 0x000fe20000000800 */
[----:B------:R-:W-:Y:S01]  /*3ef0*/  @!PT LDS RZ, [RZ] ;  /* 0x00000000fffff984 */ /* 0x000fe20000000800 */
[----:B------:R-:W-:Y:S01]  /*3f00*/  @!PT LDS RZ, [RZ] ;  /* 0x00000000fffff984 */ /* 0x000fe20000000800 */
[----:B------:R-:W-:Y:S01]  /*3f10*/  @!PT LDS RZ, [RZ] ;  /* 0x00000000fffff984 */ /* 0x000fe20000000800 */
[----:B------:R2:W-:Y:S06]  /*3f20*/  MEMBAR.ALL.CTA ;  /* 0x0000000000007992 */ /* 0x0005ec0000008000 */
[----:B--2---:R-:W2:Y:S01]  /*3f30*/  FENCE.VIEW.ASYNC.S ;  /* 0x00000000000073c6 */ /* 0x004ea20000000000 */
[----:B-1----:R-:W-:Y:S11]  /*3f40*/  LOP3.LUT P0, RZ, R10, 0x1, RZ, 0xc0, !PT ;  /* 0x000000010aff7812 */ /* 0x002ff6000780c0ff */
[----:B------:R-:W-:Y:S02]  /*3f50*/  @!UPT UIADD3 URZ, UPT, UPT, URZ, URZ, URZ ;  /* 0x000000fffffff290 */ /* 0x000fe4000fffe0ff */
[----:B--2---:R-:W-:Y:S01]  /*3f60*/  VOTEU.ANY UP1, P0 ;  /* 0x0000000000ff7886 */ /* 0x004fe20000020100 */
[----:B------:R-:W-:Y:S11]  /*3f70*/  PLOP3.LUT P0, PT, PT, PT, UP1, 0x80, 0x8 ;  /* 0x000000000008781c */ /* 0x000ff60003f0f018 */
[----:B------:R-:W-:Y:S02]  /*3f80*/  @!UPT UIADD3 URZ, UPT, UPT, URZ, URZ, URZ ;  /* 0x000000fffffff290 */ /* 0x000fe4000fffe0ff */
[----:B---3--:R-:W-:Y:S02]  /*3f90*/  @P0 SHF.R.U32.HI R0, RZ, 0x10, R9 ;  /* 0x00000010ff000819 */ /* 0x008fe40000011609 */
[----:B------:R-:W-:Y:S02]  /*3fa0*/  @P0 MOV R6, R8 ;  /* 0x0000000800060202 */ /* 0x000fe40000000f00 */
[----:B------:R-:W-:Y:S01]  /*3fb0*/  @P0 R2UR UR4, R0 ;  /* 0x00000000000402ca */ /* 0x000fe200000e0000 */
[----:B------:R-:W-:Y:S01]  /*3fc0*/  VIADD R0, R12, 0x80 ;  /* 0x000000800c007836 */ /* 0x000fe20000000000 */
[----:B------:R-:W-:Y:S02]  /*3fd0*/  @P0 LOP3.LUT R8, R9, 0xffff, RZ, 0xc0, !PT ;  /* 0x0000ffff09080812 */ /* 0x000fe400078ec0ff */
[----:B------:R-:W-:Y:S02]  /*3fe0*/  @P0 R2UR UR6, R6 ;  /* 0x00000000060602ca */ /* 0x000fe400000e0000 */
[----:B------:R-:W-:Y:S02]  /*3ff0*/  PRMT R0, RZ, 0x654, R0 ;  /* 0x00000654ff007816 */ /* 0x000fe40000000000 */
[----:B------:R-:W-:Y:S02]  /*4000*/  @P0 R2UR UR5, R8 ;  /* 0x00000000080502ca */ /* 0x000fe400000e0000 */
[----:B------:R1:W-:Y:S03]  /*4010*/  SYNCS.ARRIVE.TRANS64.RED.A1T0 RZ, [R0+URZ], RZ ;  /* 0x000000ff00ff79a7 */ /* 0x0003e600081004ff */
[----:B------:R-:W-:Y:S04]  /*4020*/  @UP1 UMOV UR25, UR4 ;  /* 0x0000000400191c82 */ /* 0x000fe80008000000 */
[----:B------:R-:W-:Y:S04]  /*4030*/  @UP1 UMOV UR14, UR6 ;  /* 0x00000006000e1c82 */ /* 0x000fe80008000000 */
[----:B------:R-:W-:Y:S01]  /*4040*/  @UP1 UMOV UR13, UR5 ;  /* 0x00000005000d1c82 */ /* 0x000fe20008000000 */
[----:B------:R-:W-:Y:S05]  /*4050*/  BRA.U !UP0, `(.L_x_75) ;  /* 0x0000000108a47547 */ /* 0x000fea000b800000 */
[----:B------:R-:W-:Y:S02]  /*4060*/  UIMAD.WIDE.U32 UR8, UR13, UR35, URZ ;  /* 0x000000230d0872a5 */ /* 0x000fe4000f8e00ff */
[----:B------:R-:W-:Y:S02]  /*4070*/  UIMAD.WIDE.U32 UR10, UR14, UR32, URZ ;  /* 0x000000200e0a72a5 */ /* 0x000fe4000f8e00ff */
[----:B------:R-:W-:Y:S02]  /*4080*/  USEL UR4, UR27, UR29, !UP5 ;  /* 0x0000001d1b047287 */ /* 0x000fe4000e800000 */
[----:B------:R-:W-:Y:S02]  /*4090*/  USEL UR7, UR28, UR31, !UP6 ;  /* 0x0000001f1c077287 */ /* 0x000fe4000f000000 */
[----:B------:R-:W-:Y:S02]  /*40a0*/  UIMAD.WIDE.U32 UR18, UR4, UR16, URZ ;  /* 0x00000010041272a5 */ /* 0x000fe4000f8e00ff */
[----:B------:R-:W-:Y:S01]  /*40b0*/  UIMAD.WIDE.U32 UR20, UR7, UR16, URZ ;  /* 0x00000010071472a5 */ /* 0x000fe2000f8e00ff */
[----:B------:R-:W-:Y:S02]  /*40c0*/  UMOV UR5, UR9 ;  /* 0x0000000900057c82 */ /* 0x000fe40008000000 */
[----:B------:R-:W-:Y:S03]  /*40d0*/  USHF.R.U32.HI UR6, URZ, UR38, UR5 ;  /* 0x00000026ff067299 */ /* 0x000fe60008011605 */
[----:B------:R-:W-:Y:S01]  /*40e0*/  UMOV UR5, UR11 ;  /* 0x0000000b00057c82 */ /* 0x000fe20008000000 */
[----:B------:R-:W-:Y:S02]  /*40f0*/  USEL UR6, UR13, UR6, !UP5 ;  /* 0x000000060d067287 */ /* 0x000fe4000e800000 */
[----:B------:R-:W-:Y:S02]  /*4100*/  USHF.R.U32.HI UR8, URZ, UR33, UR5 ;  /* 0x00000021ff087299 */ /* 0x000fe40008011605 */
[----:B------:R-:W-:Y:S01]  /*4110*/  UIMAD.WIDE.U32 UR10, UR6, UR16, URZ ;  /* 0x00000010060a72a5 */ /* 0x000fe2000f8e00ff */
[----:B------:R-:W-:Y:S02]  /*4120*/  UMOV UR5, UR19 ;  /* 0x0000001300057c82 */ /* 0x000fe40008000000 */
[----:B------:R-:W-:Y:S03]  /*4130*/  @UP4 USHF.R.U32.HI UR4, URZ, UR17, UR5 ;  /* 0x00000011ff044299 */ /* 0x000fe60008011605 */
[----:B------:R-:W-:Y:S01]  /*4140*/  UMOV UR5, UR21 ;  /* 0x0000001500057c82 */ /* 0x000fe20008000000 */
[----:B------:R-:W-:Y:S02]  /*4150*/  UIMAD UR4, UR40, UR4, URZ ;  /* 0x00000004280472a4 */ /* 0x000fe4000f8e02ff */
[----:B------:R-:W-:Y:S02]  /*4160*/  @UP4 USHF.R.U32.HI UR7, URZ, UR17, UR5 ;  /* 0x00000011ff074299 */ /* 0x000fe40008011605 */
[----:B------:R-:W-:Y:S02]  /*4170*/  USEL UR5, UR14, UR8, !UP6 ;  /* 0x000000080e057287 */ /* 0x000fe4000f000000 */
[----:B------:R-:W-:Y:S02]  /*4180*/  UIMAD UR8, UR40, UR7, URZ ;  /* 0x00000007280872a4 */ /* 0x000fe4000f8e02ff */
[----:B------:R-:W-:Y:S03]  /*4190*/  UISETP.GE.AND UP0, UPT, UR6, UR4, UPT ;  /* 0x000000040600728c */ /* 0x000fe6000bf06270 */
[----:B------:R-:W-:Y:S01]  /*41a0*/  UMOV UR4, UR11 ;  /* 0x0000000b00047c82 */ /* 0x000fe20008000000 */
[----:B------:R-:W-:Y:S02]  /*41b0*/  UISETP.GE.OR UP0, UPT, UR5, UR8, UP0 ;  /* 0x000000080500728c */ /* 0x000fe40008706670 */
[----:B------:R-:W-:Y:S02]  /*41c0*/  USHF.R.U32.HI UR4, URZ, UR17, UR4 ;  /* 0x00000011ff047299 */ /* 0x000fe40008011604 */
[----:B------:R-:W-:Y:S02]  /*41d0*/  UIMAD.WIDE.U32 UR8, UR5, UR16, URZ ;  /* 0x00000010050872a5 */ /* 0x000fe4000f8e00ff */
[----:B------:R-:W-:Y:S04]  /*41e0*/  USEL UR10, UR6, UR4, !UP4 ;  /* 0x00000004060a7287 */ /* 0x000fe8000e000000 */
[----:B------:R-:W-:Y:S01]  /*41f0*/  UIADD3 UR11, UPT, UPT, -UR10, URZ, URZ ;  /* 0x000000ff0a0b7290 */ /* 0x000fe2000fffe1ff */
[----:B------:R-:W-:Y:S02]  /*4200*/  @!UP0 UMOV UR4, UR9 ;  /* 0x0000000900048c82 */ /* 0x000fe40008000000 */
[----:B------:R-:W-:Y:S02]  /*4210*/  @!UP0 USHF.R.U32.HI UR4, URZ, UR17, UR4 ;  /* 0x00000011ff048299 */ /* 0x000fe40008011604 */
[----:B------:R-:W-:Y:S02]  /*4220*/  UIMAD UR8, UR40, UR11, UR6 ;  /* 0x0000000b280872a4 */ /* 0x000fe4000f8e0206 */
[----:B------:R-:W-:Y:S04]  /*4230*/  @!UP0 USEL UR4, UR5, UR4, !UP4 ;  /* 0x0000000405048287 */ /* 0x000fe8000e000000 */
[----:B------:R-:W-:Y:S02]  /*4240*/  @!UP0 UIMAD UR8, UR7, UR8, UR4 ;  /* 0x00000008070882a4 */ /* 0x000fe4000f8e0204 */
[----:B------:R-:W-:Y:S02]  /*4250*/  @!UP0 UIADD3 UR9, UPT, UPT, UR10, -UR4, URZ ;  /* 0x800000040a098290 */ /* 0x000fe4000fffe0ff */
[----:B------:R-:W-:Y:S02]  /*4260*/  UIADD3 UR4, UPT, UPT, -UR5, URZ, URZ ;  /* 0x000000ff05047290 */ /* 0x000fe4000fffe1ff */
[----:B------:R-:W-:Y:S02]  /*4270*/  UIADD3 UR7, UPT, UPT, -UR6, URZ, URZ ;  /* 0x000000ff06077290 */ /* 0x000fe4000fffe1ff */
[----:B------:R-:W-:Y:S02]  /*4280*/  @!UP0 UIMAD UR6, UR9, UR40, UR5 ;  /* 0x00000028090682a4 */ /* 0x000fe4000f8e0205 */
[----:B------:R-:W-:Y:S02]  /*4290*/  UIMAD UR14, UR15, UR4, UR14 ;  /* 0x000000040f0e72a4 */ /* 0x000fe4000f8e020e */
[----:B------:R-:W-:Y:S01]  /*42a0*/  UIMAD UR13, UR34, UR7, UR13 ;  /* 0x00000007220d72a4 */ /* 0x000fe2000f8e020d */
[----:B------:R-:W-:Y:S02]  /*42b0*/  @!UP0 UMOV UR5, UR8 ;  /* 0x0000000800058c82 */ /* 0x000fe40008000000 */
[----:B------:R-:W-:Y:S02]  /*42c0*/  UIMAD UR14, UR5, UR15, UR14 ;  /* 0x0000000f050e72a4 */ /* 0x000fe4000f8e020e */
[----:B------:R-:W-:Y:S11]  /*42d0*/  UIMAD UR13, UR6, UR34, UR13 ;  /* 0x00000022060d72a4 */ /* 0x000ff6000f8e020d */
[----:B------:R-:W-:Y:S01]  /*42e0*/  @!UPT UIADD3 URZ, UPT, UPT, URZ, URZ, URZ ;  /* 0x000000fffffff290 */ /* 0x000fe2000fffe0ff */
.L_x_75:
[----:B------:R-:W2:Y:S01]  /*42f0*/  @!UP2 LDCU.128 UR20, c[0x0][0xb10] ;  /* 0x00016200ff14a7ac */ /* 0x000ea20008000c00 */
[C---:B------:R-:W-:Y:S02]  /*4300*/  ISETP.NE.U32.AND P1, PT, R4.reuse, RZ, PT ;  /* 0x000000ff0400720c */ /* 0x040fe40003f25070 */
[----:B------:R-:W-:Y:S02]  /*4310*/  ISETP.NE.U32.AND P0, PT, R4, RZ, PT ;  /* 0x000000ff0400720c */ /* 0x000fe40003f05070 */
[C---:B------:R-:W-:Y:S02]  /*4320*/  ISETP.NE.AND.EX P1, PT, R5.reuse, RZ, PT, P1 ;  /* 0x000000ff0500720c */ /* 0x040fe40003f25310 */
[----:B------:R-:W-:Y:S01]  /*4330*/  ISETP.NE.AND.EX P0, PT, R5, RZ, PT, P0 ;  /* 0x000000ff0500720c */ /* 0x000fe20003f05300 */
[----:B------:R-:W3:Y:S01]  /*4340*/  @!UP2 LDCU UR5, c[0x0][0xb0c] ;  /* 0x00016180ff05a7ac */ /* 0x000ee20008000800 */
[----:B------:R-:W-:Y:S02]  /*4350*/  USHF.L.U32 UR11, UR26, 0x6, URZ ;  /* 0x000000061a0b7899 */ /* 0x000fe400080006ff */
[----:B------:R-:W-:Y:S02]  /*4360*/  USHF.L.U32 UR10, UR30, 0x6, URZ ;  /* 0x000000061e0a7899 */ /* 0x000fe400080006ff */
[----:B--2---:R-:W-:Y:S07]  /*4370*/  UIMAD.WIDE.U32 UR6, UR14, UR20, URZ ;  /* 0x000000140e0672a5 */ /* 0x004fee000f8e00ff */
[----:B------:R-:W-:Y:S01]  /*4380*/  @!UP2 UMOV UR4, UR7 ;  /* 0x000000070004ac82 */ /* 0x000fe20008000000 */
[----:B---3--:R-:W-:Y:S02]  /*4390*/  @!UP2 UISETP.NE.AND UP0, UPT, UR5, 0x1, UPT ;  /* 0x000000010500a88c */ /* 0x008fe4000bf05270 */
[----:B------:R-:W-:Y:S02]  /*43a0*/  @!UP2 USHF.R.U32.HI UR4, URZ, UR21, UR4 ;  /* 0x00000015ff04a299 */ /* 0x000fe40008011604 */
[----:B------:R-:W-:Y:S02]  /*43b0*/  UIMAD.WIDE.U32 UR6, UR13, UR23, URZ ;  /* 0x000000170d0672a5 */ /* 0x000fe4000f8e00ff */
[----:B------:R-:W-:Y:S02]  /*43c0*/  @!UP2 USEL UR8, UR14, UR4, !UP0 ;  /* 0x000000040e08a287 */ /* 0x000fe4000c000000 */
[----:B------:R-:W-:Y:S03]  /*43d0*/  @!UP2 UISETP.NE.AND UP0, UPT, UR22, 0x1, UPT ;  /* 0x000000011600a88c */ /* 0x000fe6000bf05270 */
[----:B------:R-:W-:Y:S02]  /*43e0*/  @!UP2 UMOV UR6, UR7 ;  /* 0x000000070006ac82 */ /* 0x000fe40008000000 */
[----:B------:R-:W2:Y:S02]  /*43f0*/  @!UP2 LDCU UR4, c[0x0][0xb20] ;  /* 0x00016400ff04a7ac */ /* 0x000ea40008000800 */
[----:B--2---:R-:W-:Y:S04]  /*4400*/  @!UP2 USHF.R.U32.HI UR6, URZ, UR4, UR6 ;  /* 0x00000004ff06a299 */ /* 0x004fe80008011606 */
[----:B------:R-:W-:Y:S04]  /*4410*/  @!UP2 USEL UR6, UR13, UR6, !UP0 ;  /* 0x000000060d06a287 */ /* 0x000fe8000c000000 */
[----:B------:R-:W-:Y:S02]  /*4420*/  @!UP2 UIADD3 UR4, UPT, UPT, -UR8, UR6, URZ ;  /* 0x000000060804a290 */ /* 0x000fe4000fffe1ff */
[----:B------:R-:W-:Y:S02]  /*4430*/  @!UP2 UIADD3 UR6, UPT, UPT, UR8, -UR6, URZ ;  /* 0x800000060806a290 */ /* 0x000fe4000fffe0ff */
[----:B------:R-:W-:Y:S02]  /*4440*/  @!UP2 UIMAD UR14, UR4, UR5, UR14 ;  /* 0x00000005040ea2a4 */ /* 0x000fe4000f8e020e */
[----:B------:R-:W-:Y:S01]  /*4450*/  @!UP2 UIMAD UR13, UR6, UR22, UR13 ;  /* 0x00000016060da2a4 */ /* 0x000fe2000f8e020d */
[----:B------:R-:W-:Y:S11]  /*4460*/  BRA.U UP3, `(.L_x_76) ;  /* 0x0000000103107547 */ /* 0x000ff6000b800000 */
[----:B------:R-:W-:Y:S04]  /*4470*/  MOV R6, UR37 ;  /* 0x0000002500067c02 */ /* 0x000fe80008000f00 */
[----:B------:R-:W-:Y:S04]  /*4480*/  SHF.L.U32 R6, R6, 0x1f, RZ ;  /* 0x0000001f06067819 */ /* 0x000fe800000006ff */
[----:B------:R-:W2:Y:S02]  /*4490*/  SYNCS.PHASECHK.TRANS64.TRYWAIT P2, [UR24+0x68], R6 ;  /* 0x00006806ff0075a7 */ /* 0x000ea40008041118 */
[----:B--2---:R-:W-:Y:S05]  /*44a0*/  @!P2 BRA `(.L_x_77) ;  /* 0x00000034004ca947 */ /* 0x004fea0003800000 */
.L_x_76:
[----:B------:R-:W-:Y:S05]  /*44b0*/  @!P1 BRA `(.L_x_78) ;  /* 0x0000000000309947 */ /* 0x000fea0003800000 */
[----:B----4-:R-:W-:Y:S01]  /*44c0*/  ISETP.NE.U32.AND P1, PT, R2, RZ, PT ;  /* 0x000000ff0200720c */ /* 0x010fe20003f25070 */
[----:B------:R-:W2:Y:S01]  /*44d0*/  LDCU.64 UR4, c[0x0][0x358] ;  /* 0x00006b00ff0477ac */ /* 0x000ea20008000a00 */
[----:B------:R-:W-:Y:S02]  /*44e0*/  IMAD.MOV.U32 R45, RZ, RZ, 0x1 ;  /* 0x00000001ff2d7424 */ /* 0x000fe400078e00ff */
[----:B------:R-:W-:Y:S11]  /*44f0*/  ISETP.NE.AND.EX P1, PT, R3, RZ, PT, P1 ;  /* 0x000000ff0300720c */ /* 0x000ff60003f25310 */
[----:B------:R-:W-:Y:S02]  /*4500*/  @!UPT UIADD3 URZ, UPT, UPT, URZ, URZ, URZ ;  /* 0x000000fffffff290 */ /* 0x000fe4000fffe0ff */
[----:B------:R-:W3:Y:S01]  /*4510*/  @P1 LDC.64 R8, c[0x0][0x888] ;  /* 0x00022200ff081b82 */ /* 0x000ee20000000a00 */
[----:B-1----:R-:W-:Y:S04]  /*4520*/  @P1 IMAD R0, R4, UR36, RZ ;  /* 0x0000002404001c24 */ /* 0x002fe8000f8e02ff */
[----:B---3--:R-:W-:Y:S04]  /*4530*/  @P1 IMAD.WIDE R8, R0, 0x4, R8 ;  /* 0x0000000400081825 */ /* 0x008fe800078e0208 */
[----:B------:R-:W-:Y:S01]  /*4540*/  HFMA2 R0, -RZ, RZ, 0, 5.9604644775390625e-08 ;  /* 0x00000001ff007431 */ /* 0x000fe200000001ff */
[----:B--2--5:R2:W5:Y:S04]  /*4550*/  @P1 LDG.E R26, desc[UR4][R8.64] ;  /* 0x00000004081a1981 */ /* 0x024568000c1e1900 */
[----:B------:R-:W-:Y:S01]  /*4560*/  @!P1 PRMT R45, R0, 0x7610, R45 ;  /* 0x00007610002d9816 */ /* 0x000fe2000000002d */
[----:B--2---:R-:W3:Y:S06]  /*4570*/  @!P1 LDC R26, c[0x0][0x880] ;  /* 0x00022000ff1a9b82 */ /* 0x004eec0000000800 */
.L_x_78:
[----:B---3-5:R-:W-:Y:S01]  /*4580*/  @!P0 FSETP.EQ.AND P1, PT, R26, RZ, PT ;  /* 0x000000ff1a00820b */ /* 0x028fe20003f22000 */
[----:B------:R-:W-:Y:S01]  /*4590*/  @!UPT UIADD3 URZ, UPT, UPT, URZ, URZ, URZ ;  /* 0x000000fffffff290 */ /* 0x000fe2000fffe0ff */
[----:B------:R-:W-:Y:S11]  /*45a0*/  @!P0 BRA `(.L_x_79) ;  /* 0x0000000000188947 */ /* 0x000ff60003800000 */
[----:B------:R-:W-:Y:S02]  /*45b0*/  LOP3.LUT P0, RZ, R45, 0xff, RZ, 0xc0, !PT ;  /* 0x000000ff2dff7812 */ /* 0x000fe4000780c0ff */
[----:B----4-:R-:W-:Y:S04]  /*45c0*/  ISETP.NE.U32.AND P1, PT, R2, RZ, PT ;  /* 0x000000ff0200720c */ /* 0x010fe80003f25070 */
[----:B------:R-:W-:Y:S04]  /*45d0*/  ISETP.NE.AND.EX P1, PT, R3, RZ, PT, P1 ;  /* 0x000000ff0300720c */ /* 0x000fe80003f25310 */
[----:B------:R-:W-:Y:S03]  /*45e0*/  PLOP3.LUT P1, PT, P1, PT, PT, 0x8, 0x80 ;  /* 0x000000000080781c */ /* 0x000fe60000f2e170 */
[----:B------:R-:W-:Y:S11]  /*45f0*/  @P0 FSETP.EQ.AND P1, PT, R26, RZ, PT ;  /* 0x000000ff1a00020b */ /* 0x000ff60003f22000 */
[----:B------:R-:W-:Y:S02]  /*4600*/  @!UPT UIADD3 URZ, UPT, UPT, URZ, URZ, URZ ;  /* 0x000000fffffff290 */ /* 0x000fe4000fffe0ff */
.L_x_79:
[----:B------:R-:W-:Y:S01]  /*4610*/  ULEA UR4, UR12, UR24, 0x3 ;  /* 0x000000180c047291 */ /* 0x000fe2000f8e18ff */
[----:B------:R-:W-:Y:S02]  /*4620*/  SHF.L.U32 R9, R15, 0x1f, RZ ;  /* 0x0000001f0f097819 */ /* 0x000fe400000006ff */
[----:B------:R-:W-:Y:S04]  /*4630*/  ELECT P0, URZ, PT ;  /* 0x0000000000ff782f */ /* 0x000fe80003800000 */
[----:B------:R-:W-:Y:S02]  /*4640*/  PLOP3.LUT P1, PT, P1, P0, PT, 0xf2, 0x2f ;  /* 0x00000000002f781c */ /* 0x000fe40000f21e72 */
[----:B------:R-:W2:Y:S11]  /*4650*/  SYNCS.PHASECHK.TRANS64.TRYWAIT P2, [UR4+0x48], R9 ;  /* 0x00004809ff0075a7 */ /* 0x000eb60008041104 */
[----:B------:R-:W-:Y:S05]  /*4660*/  @!P1 IADD3 R8, P0, PT, R16, 0x580, RZ ;  /* 0x0000058010089810 */ /* 0x000fea0007f1e0ff */
[----:B-1----:R-:W-:Y:S01]  /*4670*/  @!P1 IMAD.X R6, RZ, RZ, R17, P0 ;  /* 0x000000ffff069224 */ /* 0x002fe200000e0611 */
[----:B--2---:R-:W-:Y:S07]  /*4680*/  @!P2 BRA `(.L_x_80) ;  /* 0x0000003000eca947 */ /* 0x004fee0003800000 */
.L_x_149:
[----:B------:R-:W-:Y:S01]  /*4690*/  @!P1 R2UR UR7, R6 ;  /* 0x00000000060792ca */ /* 0x000fe200000e0000 */
[----:B------:R-:W-:Y:S01]  /*46a0*/  UIADD3 UR5, UPT, UPT, UR12, 0x1, URZ ;  /* 0x000000010c057890 */ /* 0x000fe2000fffe0ff */
[----:B------:R-:W-:Y:S01]  /*46b0*/  @!P1 R2UR UR6, R8 ;  /* 0x00000000080692ca */ /* 0x000fe200000e0000 */
[----:B------:R-:W-:Y:S01]  /*46c0*/  UIADD3 UR9, UPT, UPT, UR4, 0x30, URZ ;  /* 0x0000003004097890 */ /* 0x000fe2000fffe0ff */
[----:B------:R-:W-:Y:S01]  /*46d0*/  @!P1 IMAD.MOV.U32 R6, RZ, RZ, 0x1000 ;  /* 0x00001000ff069424 */ /* 0x000fe200078e00ff */
[----:B------:R-:W-:Y:S01]  /*46e0*/  UISETP.NE.AND UP0, UPT, UR5, 0x3, UPT ;  /* 0x000000030500788c */ /* 0x000fe2000bf05270 */
[----:B------:R-:W-:Y:S01]  /*46f0*/  VIADD R14, R14, 0x1 ;  /* 0x000000010e0e7836 */ /* 0x000fe20000000000 */
[----:B------:R-:W-:Y:S01]  /*4700*/  UMOV UR22, 0x0 ;  /* 0x0000000000167882 */ /* 0x000fe20000000000 */
[----:B------:R-:W-:Y:S01]  /*4710*/  UMOV UR23, 0x10000000 ;  /* 0x1000000000177882 */ /* 0x000fe20000000000 */
[----:B------:R-:W-:Y:S04]  /*4720*/  UPRMT UR20, UR54, 0x654, UR9 ;  /* 0x0000065436147896 */ /* 0x000fe80008000009 */
[----:B-1----:R-:W-:Y:S01]  /*4730*/  IMAD.U32 R9, RZ, RZ, UR7 ;  /* 0x00000007ff097e24 */ /* 0x002fe2000f8e00ff */
[----:B------:R-:W-:Y:S01]  /*4740*/  USEL UR7, URZ, 0x1, UP0 ;  /* 0x00000001ff077887 */ /* 0x000fe20008000000 */
[----:B------:R-:W-:Y:S01]  /*4750*/  IMAD.U32 R8, RZ, RZ, UR6 ;  /* 0x00000006ff087e24 */ /* 0x000fe2000f8e00ff */
[----:B------:R-:W-:Y:S02]  /*4760*/  USEL UR6, UR5, URZ, UP0 ;  /* 0x000000ff05067287 */ /* 0x000fe40008000000 */
[----:B------:R-:W-:Y:S01]  /*4770*/  VOTEU.ALL UP0, P1 ;  /* 0x0000000000ff7886 */ /* 0x000fe20000800000 */
[----:B------:R-:W-:Y:S02]  /*4780*/  @!P1 R2UR UR19, R9 ;  /* 0x00000000091392ca */ /* 0x000fe400000e0000 */
[----:B------:R-:W-:Y:S02]  /*4790*/  @!P1 R2UR UR18, R8 ;  /* 0x00000000081292ca */ /* 0x000fe400000e0000 */
[----:B------:R-:W-:Y:S01]  /*47a0*/  @!UP0 ULEA UR5, UR12, UR24, 0xc ;  /* 0x000000180c058291 */ /* 0x000fe2000f8e60ff */
[----:B------:R-:W-:Y:S02]  /*47b0*/  LOP3.LUT R15, R15, UR7, RZ, 0x3c, !PT ;  /* 0x000000070f0f7c12 */ /* 0x000fe4000f8e3cff */
[----:B------:R-:W-:Y:S01]  /*47c0*/  UMOV UR12, UR36 ;  /* 0x00000024000c7c82 */ /* 0x000fe20008000000 */
[----:B------:R-:W-:Y:S01]  /*47d0*/  @!UP0 UIADD3 UR8, UPT, UPT, UR5, 0x200, URZ ;  /* 0x0000020005088890 */ /* 0x000fe2000fffe0ff */
[----:B------:R-:W-:Y:S01]  /*47e0*/  SHF.L.U32 R0, R15, 0x1f, RZ ;  /* 0x0000001f0f007819 */ /* 0x000fe200000006ff */
[----:B------:R-:W-:Y:S01]  /*47f0*/  VOTEU.ALL UP0, P1 ;  /* 0x0000000000ff7886 */ /* 0x000fe20000800000 */
[----:B------:R-:W-:Y:S06]  /*4800*/  ULEA UR5, UR6, UR24, 0x3 ;  /* 0x0000001806057291 */ /* 0x000fec000f8e18ff */
[----:B------:R1:W-:Y:S01]  /*4810*/  @!UP0 UTMALDG.3D [UR8], [UR18], desc[UR22] ;  /* 0x00001608120085b4 */ /* 0x0003e20008011000 */
[----:B------:R1:W-:Y:S01]  /*4820*/  @!P1 SYNCS.ARRIVE.TRANS64.RED.A0TR RZ, [UR4+0x30], R6 ;  /* 0x00003006ffff99a7 */ /* 0x0003e20008300404 */
[----:B------:R-:W-:Y:S01]  /*4830*/  SYNCS.ARRIVE.TRANS64.RED.A1T0 RZ, [UR20], RZ ;  /* 0x000000ffffff79a7 */ /* 0x000fe20008100414 */
[----:B------:R-:W2:Y:S02]  /*4840*/  SYNCS.PHASECHK.TRANS64.TRYWAIT P0, [UR5+0x48], R0 ;  /* 0x00004800ff0075a7 */ /* 0x000ea40008001105 */
[----:B-12---:R-:W-:Y:S05]  /*4850*/  @!P0 BRA `(.L_x_81) ;  /* 0x0000003000908947 */ /* 0x006fea0003800000 */
.L_x_151:
[----:B------:R-:W-:Y:S01]  /*4860*/  UIADD3 UR9, UPT, UPT, UR5, 0x30, URZ ;  /* 0x0000003005097890 */ /* 0x000fe2000fffe0ff */
[----:B-1----:R-:W-:Y:S01]  /*4870*/  @!P1 IADD3 R6, P0, PT, R16, 0x580, RZ ;  /* 0x0000058010069810 */ /* 0x002fe20007f1e0ff */
[----:B------:R-:W-:Y:S01]  /*4880*/  UPLOP3.LUT UP3, UPT, UPT, UPT, UPT, 0x80, 0x8 ;  /* 0x000000000008789c */ /* 0x000fe20003f6f070 */
[----:B------:R-:W-:Y:S01]  /*4890*/  R2UR UR23, R47 ;  /* 0x000000002f1772ca */ /* 0x000fe200000e0000 */
[----:B------:R-:W-:Y:S01]  /*48a0*/  UMOV UR20, 0x0 ;  /* 0x0000000000147882 */ /* 0x000fe20000000000 */
[----:B------:R-:W-:Y:S01]  /*48b0*/  @!P1 R2UR UR7, R6 ;  /* 0x00000000060792ca */ /* 0x000fe200000e0000 */
[----:B------:R-:W-:Y:S01]  /*48c0*/  @!P1 IMAD.X R0, RZ, RZ, R17, P0 ;  /* 0x000000ffff009224 */ /* 0x000fe200000e0611 */
[----:B------:R-:W-:Y:S01]  /*48d0*/  UMOV UR21, 0x10000000 ;  /* 0x1000000000157882 */ /* 0x000fe20000000000 */
[----:B------:R-:W-:Y:S01]  /*48e0*/  UMOV UR12, UR36 ;  /* 0x00000024000c7c82 */ /* 0x000fe20008000000 */
[----:B------:R-:W-:Y:S01]  /*48f0*/  VOTEU.ALL UP0, P1 ;  /* 0x0000000000ff7886 */ /* 0x000fe20000800000 */
[----:B------:R-:W-:Y:S01]  /*4900*/  R2UR UR22, R48 ;  /* 0x00000000301672ca */ /* 0x000fe200000e0000 */
[----:B------:R-:W-:Y:S01]  /*4910*/  UMOV UR36, UR25 ;  /* 0x0000001900247c82 */ /* 0x000fe20008000000 */
[----:B------:R-:W-:Y:S02]  /*4920*/  @!P1 R2UR UR4, R0 ;  /* 0x00000000000492ca */ /* 0x000fe400000e0000 */
[----:B------:R-:W-:Y:S01]  /*4930*/  @!UP0 UIADD3 UR10, UPT, UPT, UR10, 0x20, URZ ;  /* 0x000000200a0a8890 */ /* 0x000fe2000fffe0ff */
[C---:B------:R-:W-:Y:S01]  /*4940*/  ISETP.NE.AND P0, PT, R14.reuse, 0x2, PT ;  /* 0x000000020e00780c */ /* 0x040fe20003f05270 */
[----:B------:R-:W-:Y:S02]  /*4950*/  UIADD3 UR30, UPT, UPT, UR13, UR23, URZ ;  /* 0x000000170d1e7290 */ /* 0x000fe4000fffe0ff */
[----:B------:R-:W-:Y:S01]  /*4960*/  IMAD.U32 R8, RZ, RZ, UR7 ;  /* 0x00000007ff087e24 */ /* 0x000fe2000f8e00ff */
[----:B------:R-:W-:Y:S02]  /*4970*/  SEL R0, RZ, 0x1, P0 ;  /* 0x00000001ff007807 */ /* 0x000fe40000000000 */
[----:B------:R-:W-:Y:S02]  /*4980*/  SEL R14, R14, RZ, P0 ;  /* 0x000000ff0e0e7207 */ /* 0x000fe40000000000 */
[----:B------:R-:W-:Y:S01]  /*4990*/  @!P1 R2UR UR18, R8 ;  /* 0x00000000081292ca */ /* 0x000fe200000e0000 */
[----:B------:R-:W-:Y:S01]  /*49a0*/  UIADD3 UR26, UPT, UPT, UR14, UR22, URZ ;  /* 0x000000160e1a7290 */ /* 0x000fe2000fffe0ff */
[----:B------:R-:W-:Y:S01]  /*49b0*/  IMAD.U32 R9, RZ, RZ, UR4 ;  /* 0x00000004ff097e24 */ /* 0x000fe2000f8e00ff */
[----:B------:R-:W-:Y:S01]  /*49c0*/  @!UP0 ULEA UR4, UR6, UR24, 0xc ;  /* 0x0000001806048291 */ /* 0x000fe2000f8e60ff */
[----:B------:R-:W-:Y:S03]  /*49d0*/  LOP3.LUT R13, R13, R0, RZ, 0x3c, !PT ;  /* 0x000000000d0d7212 */ /* 0x000fe600078e3cff */
[----:B------:R-:W-:Y:S01]  /*49e0*/  @!P1 R2UR UR19, R9 ;  /* 0x00000000091392ca */ /* 0x000fe200000e0000 */
[----:B------:R-:W-:Y:S01]  /*49f0*/  @!UP0 UIADD3 UR8, UPT, UPT, UR4, 0x200, URZ ;  /* 0x0000020004088890 */ /* 0x000fe2000fffe0ff */
[----:B------:R-:W-:Y:S01]  /*4a00*/  VOTEU.ALL UP0, P1 ;  /* 0x0000000000ff7886 */ /* 0x000fe20000800000 */
[----:B------:R-:W-:Y:S10]  /*4a10*/  UPRMT UR4, UR54, 0x654, UR9 ;  /* 0x0000065436047896 */ /* 0x000ff40008000009 */
[----:B------:R1:W-:Y:S01]  /*4a20*/  @!UP0 UTMALDG.3D [UR8], [UR18], desc[UR20] ;  /* 0x00001408120085b4 */ /* 0x0003e20008011000 */
[----:B------:R3:W-:Y:S01]  /*4a30*/  @!P1 SYNCS.ARRIVE.TRANS64.RED.A0TR RZ, [UR5+0x30], R7 ;  /* 0x00003007ffff99a7 */ /* 0x0007e20008300405 */
[----:B------:R-:W-:Y:S01]  /*4a40*/  SYNCS.ARRIVE.TRANS64.RED.A1T0 RZ, [UR4], RZ ;  /* 0x000000ffffff79a7 */ /* 0x000fe20008100404 */
[----:B------:R-:W-:Y:S04]  /*4a50*/  UIADD3 UR4, UPT, UPT, UR6, 0x1, URZ ;  /* 0x0000000106047890 */ /* 0x000fe8000fffe0ff */
[----:B------:R-:W-:Y:S04]  /*4a60*/  UISETP.NE.AND UP0, UPT, UR4, 0x3, UPT ;  /* 0x000000030400788c */ /* 0x000fe8000bf05270 */
[----:B------:R-:W-:Y:S06]  /*4a70*/  USEL UR5, URZ, 0x1, UP0 ;  /* 0x00000001ff057887 */ /* 0x000fec0008000000 */
[----:B------:R-:W-:Y:S01]  /*4a80*/  LOP3.LUT R15, R15, UR5, RZ, 0x3c, !PT ;  /* 0x000000050f0f7c12 */ /* 0x000fe2000f8e3cff */
[----:B-1----:R-:W-:Y:S01]  /*4a90*/  USEL UR12, UR4, URZ, UP0 ;  /* 0x000000ff040c7287 */ /* 0x002fe20008000000 */
[----:B------:R-:W-:Y:S11]  /*4aa0*/  BRA.U UP1, `(.L_x_82) ;  /* 0xfffffff101f07547 */ /* 0x000ff6000b83ffff */
[----:B------:R-:W-:Y:S01]  /*4ab0*/  UIADD3 UR24, UPT, UPT, UR24, 0x48, URZ ;  /* 0x0000004818187890 */ /* 0x000fe2000fffe0ff */
[----:B----4-:R-:W-:-:S03]  /*4ac0*/  SHF.L.U32 R2, R15, 0x1f, RZ ;  /* 0x0000001f0f027819 */ /* 0x010fc600000006ff */
[----:B------:R-:W-:-:S09]  /*4ad0*/  ULEA UR4, UR12, UR24, 0x3 ;  /* 0x000000180c047291 */ /* 0x000fd2000f8e18ff */
[----:B------:R-:W1:Y:S02]  /*4ae0*/  SYNCS.PHASECHK.TRANS64.TRYWAIT P0, [UR4], R2 ;  /* 0x00000002ff0075a7 */ /* 0x000e640008001104 */
[----:B-1----:R-:W-:Y:S05]  /*4af0*/  @!P0 BRA `(.L_x_83) ;  /* 0x0000003000008947 */ /* 0x002fea0003800000 */
.L_x_153:
        /* <DEDUP_REMOVED lines=9> */
.L_x_155:
        /* <DEDUP_REMOVED lines=8> */
.L_x_85:
[----:B-1----:R1:W2:Y:S02]  /*4c10*/  SYNCS.PHASECHK.TRANS64.TRYWAIT P0, [R0+URZ], R2 ;  /* 0x00000002000075a7 */ /* 0x0022a400080011ff */
[----:B--2---:R-:W-:Y:S05]  /*4c20*/  @!P0 NANOSLEEP.SYNCS 0x989680 ;  /* 0x009896800000895d */ /* 0x004fea0003900000 */
[----:B------:R-:W2:Y:S02]  /*4c30*/  @!P0 SYNCS.PHASECHK.TRANS64 P0, [R0+URZ], R2 ;  /* 0x00000002000085a7 */ /* 0x000ea400080010ff */
[----:B--2---:R-:W-:Y:S05]  /*4c40*/  @P0 EXIT ;  /* 0x000000000000094d */ /* 0x004fea0003800000 */
[----:B------:R-:W-:Y:S05]  /*4c50*/  BRA `(.L_x_85) ;  /* 0xfffffffc00ec7947 */ /* 0x000fea000383ffff */
.L_x_73:
[----:B------:R-:W-:-:S06]  /*4c60*/  UISETP.GE.AND UP0, UPT, UR22, 0x4, UPT ;  /* 0x000000041600788c */ /* 0x000fcc000bf06270 */
[----:B------:R-:W-:-:S13]  /*4c70*/  PLOP3.LUT P0, PT, PT, PT, UP0, 0x80, 0x8 ;  /* 0x000000000008781c */ /* 0x000fda0003f0f008 */
[----:B------:R-:W-:Y:S05]  /*4c80*/  @!P0 EXIT ;  /* 0x000000000000894d */ /* 0x000fea0003800000 */
[----:B------:R-:W-:Y:S01]  /*4c90*/  BAR.SYNC.DEFER_BLOCKING 0x6, 0xa0 ;  /* 0x0182800000007b1d */ /* 0x000fe20000010000 */
[C---:B------:R-:W-:Y:S01]  /*4ca0*/  IMAD.SHL.U32 R3, R55.reuse, 0x20, RZ ;  /* 0x0000002037037824 */ /* 0x040fe200078e00ff */
[----:B------:R-:W-:Y:S01]  /*4cb0*/  SHF.R.U32.HI R4, RZ, 0x1, R55 ;  /* 0x00000001ff047819 */ /* 0x000fe20000011637 */
[C---:B------:R-:W-:Y:S01]  /*4cc0*/  IMAD.SHL.U32 R2, R55.reuse, 0x10, RZ ;  /* 0x0000001037027824 */ /* 0x040fe200078e00ff */
[C---:B------:R-:W-:Y:S01]  /*4cd0*/  LOP3.LUT P0, RZ, R55.reuse, 0x4, RZ, 0xc0, !PT ;  /* 0x0000000437ff7812 */ /* 0x040fe2000780c0ff */
[----:B------:R-:W-:Y:S01]  /*4ce0*/  IMAD.U32 R23, R55, 0x10000, RZ ;  /* 0x0001000037177824 */ /* 0x000fe200078e00ff */
[----:B------:R-:W-:Y:S01]  /*4cf0*/  UMOV UR44, 0x400 ;  /* 0x00000400002c7882 */ /* 0x000fe20000000000 */
[----:B------:R-:W1:Y:S01]  /*4d00*/  LDCU.64 UR4, c[0x0][0x890] ;  /* 0x00011200ff0477ac */ /* 0x000e620008000a00 */
[----:B------:R-:W2:Y:S01]  /*4d10*/  LDC.64 R42, c[0x0][0x8b0] ;  /* 0x00022c00ff2a7b82 */ /* 0x000ea20000000a00 */
[----:B------:R-:W-:Y:S01]  /*4d20*/  LOP3.LUT R5, R3, 0xc0, RZ, 0xc0, !PT ;  /* 0x000000c003057812 */ /* 0x000fe200078ec0ff */
[----:B------:R-:W-:Y:S01]  /*4d30*/  IMAD.SHL.U32 R44, R55, 0x4, RZ ;  /* 0x00000004372c7824 */ /* 0x000fe200078e00ff */
[----:B------:R-:W-:Y:S01]  /*4d40*/  ULEA UR44, UR54, UR44, 0x18 ;  /* 0x0000002c362c7291 */ /* 0x000fe2000f8ec0ff */
[----:B------:R-:W-:Y:S01]  /*4d50*/  LOP3.LUT R2, R2, 0x600, RZ, 0xc0, !PT ;  /* 0x0000060002027812 */ /* 0x000fe200078ec0ff */
[----:B------:R-:W-:Y:S01]  /*4d60*/  IMAD.MOV.U32 R54, RZ, RZ, 0x10 ;  /* 0x00000010ff367424 */ /* 0x000fe200078e00ff */
[----:B------:R-:W-:Y:S01]  /*4d70*/  LOP3.LUT R4, R5, 0x8, R4, 0xf8, !PT ;  /* 0x0000000805047812 */ /* 0x000fe200078ef804 */
[----:B------:R-:W-:Y:S01]  /*4d80*/  IMAD.MOV.U32 R22, RZ, RZ, RZ ;  /* 0x000000ffff167224 */ /* 0x000fe200078e00ff */
[----:B------:R-:W3:Y:S01]  /*4d90*/  LDC.64 R40, c[0x0][0x8a8] ;  /* 0x00022a00ff287b82 */ /* 0x000ee20000000a00 */
[----:B------:R-:W-:-:S02]  /*4da0*/  LOP3.LUT R2, R2, 0x20, R3, 0xf8, !PT ;  /* 0x0000002002027812 */ /* 0x000fc400078ef803 */
[----:B------:R-:W-:Y:S02]  /*4db0*/  CS2R R52, SRZ ;  /* 0x0000000000347805 */ /* 0x000fe4000001ff00 */
[----:B------:R-:W-:Y:S01]  /*4dc0*/  LOP3.LUT R23, R23, 0x600000, RZ, 0xc0, !PT ;  /* 0x0060000017177812 */ /* 0x000fe200078ec0ff */
[----:B------:R-:W-:Y:S01]  /*4dd0*/  IMAD.MOV.U32 R51, RZ, RZ, RZ ;  /* 0x000000ffff337224 */ /* 0x000fe200078e00ff */
[----:B------:R-:W-:Y:S01]  /*4de0*/  LOP3.LUT R44, R4, 0x18, R44, 0x78, !PT ;  /* 0x00000018042c7812 */ /* 0x000fe200078e782c */
[----:B------:R-:W4:Y:S01]  /*4df0*/  LDCU UR63, c[0x0][0x370] ;  /* 0x00006e00ff3f77ac */ /* 0x000f220008000800 */
[----:B------:R-:W-:Y:S01]  /*4e00*/  LOP3.LUT R2, R2, 0x100, R3, 0xf8, !PT ;  /* 0x0000010002027812 */ /* 0x000fe200078ef803 */
[----:B------:R-:W4:Y:S01]  /*4e10*/  LDS R0, [UR44+0x120] ;  /* 0x0001202cff007984 */ /* 0x000f220008000800 */
[----:B-1----:R-:W-:Y:S01]  /*4e20*/  IMAD.U32 R57, RZ, RZ, UR4 ;  /* 0x00000004ff397e24 */ /* 0x002fe2000f8e00ff */
[----:B------:R-:W-:Y:S01]  /*4e30*/  UIADD3 UR4, UPT, UPT, UR44, 0x200, URZ ;  /* 0x000002002c047890 */ /* 0x000fe2000fffe0ff */
[----:B------:R-:W-:Y:S01]  /*4e40*/  LOP3.LUT R44, R2, R44, RZ, 0xfc, !PT ;  /* 0x0000002c022c7212 */ /* 0x000fe200078efcff */
[----:B------:R-:W-:Y:S01]  /*4e50*/  IMAD.U32 R56, RZ, RZ, UR5 ;  /* 0x00000005ff387e24 */ /* 0x000fe2000f8e00ff */
[----:B------:R-:W-:Y:S01]  /*4e60*/  LOP3.LUT R55, R55, 0x60, RZ, 0xc0, !PT ;  /* 0x0000006037377812 */ /* 0x000fe200078ec0ff */
[----:B------:R-:W1:Y:S01]  /*4e70*/  LDCU UR41, c[0x0][0xb0c] ;  /* 0x00016180ff2977ac */ /* 0x000e620008000800 */
[----:B------:R-:W-:Y:S01]  /*4e80*/  SEL R54, R54, 0xfffffff0, !P0 ;  /* 0xfffffff036367807 */ /* 0x000fe20004000000 */
[----:B------:R-:W-:Y:S01]  /*4e90*/  IMAD.U32 R59, RZ, RZ, UR4 ;  /* 0x00000004ff3b7e24 */ /* 0x000fe2000f8e00ff */
[----:B------:R-:W1:Y:S01]  /*4ea0*/  LDCU UR39, c[0x0][0xb30] ;  /* 0x00016600ff2777ac */ /* 0x000e620008000800 */
[----:B------:R-:W1:Y:S01]  /*4eb0*/  LDCU.64 UR60, c[0x0][0x888] ;  /* 0x00011100ff3c77ac */ /* 0x000e620008000a00 */
[----:B------:R-:W1:Y:S01]  /*4ec0*/  LDCU.64 UR42, c[0x0][0xb28] ;  /* 0x00016500ff2a77ac */ /* 0x000e620008000a00 */
[----:B------:R-:W1:Y:S01]  /*4ed0*/  LDCU.128 UR56, c[0x0][0xb10] ;  /* 0x00016200ff3877ac */ /* 0x000e620008000c00 */
[----:B------:R-:W1:Y:S01]  /*4ee0*/  LDCU UR62, c[0x0][0x374] ;  /* 0x00006e80ff3e77ac */ /* 0x000e620008000800 */
[----:B------:R-:W-:Y:S01]  /*4ef0*/  UMOV UR55, 0x1 ;  /* 0x0000000100377882 */ /* 0x000fe20000000000 */
[----:B------:R-:W-:Y:S01]  /*4f00*/  UMOV UR46, URZ ;  /* 0x000000ff002e7c82 */ /* 0x000fe20008000000 */
[----:B------:R-:W-:Y:S01]  /*4f10*/  UMOV UR53, URZ ;  /* 0x000000ff00357c82 */ /* 0x000fe20008000000 */
[----:B------:R-:W-:Y:S01]  /*4f20*/  UMOV UR52, URZ ;  /* 0x000000ff00347c82 */ /* 0x000fe20008000000 */
[----:B-1234-:R-:W-:-:S07]  /*4f30*/  IMAD.IADD R23, R0, 0x1, R23 ;  /* 0x0000000100177824 */ /* 0x01efce00078e0217 */
.L_x_116:
[C---:B------:R-:W-:Y:S02]  /*4f40*/  LEA R0, R51.reuse, UR44, 0x3 ;  /* 0x0000002c33007c11 */ /* 0x040fe4000f8e18ff */
[----:B------:R-:W-:Y:S02]  /*4f50*/  SHF.L.U32 R2, R52, 0x1f, RZ ;  /* 0x0000001f34027819 */ /* 0x000fe400000006ff */
[----:B-1----:R-:W-:Y:S02]  /*4f60*/  LEA R4, R51, UR44, 0x4 ;  /* 0x0000002c33047c11 */ /* 0x002fe4000f8e20ff */
[----:B------:R-:W1:Y:S02]  /*4f70*/  SYNCS.PHASECHK.TRANS64.TRYWAIT P0, [R0+URZ+0x70], R2 ;  /* 0x00007002000075a7 */ /* 0x000e6400080011ff */
[----:B-1----:R-:W-:Y:S05]  /*4f80*/  @!P0 BRA `(.L_x_86) ;  /* 0x0000002c000c8947 */ /* 0x002fea0003800000 */
.L_x_156:
[----:B------:R-:W-:Y:S01]  /*4f90*/  R2UR UR7, R58 ;  /* 0x000000003a0772ca */ /* 0x000fe200000e0000 */
[----:B------:R-:W2:Y:S01]  /*4fa0*/  LDS.128 R4, [R4+0x100] ;  /* 0x0001000004047984 */ /* 0x000ea20000000c00 */
[----:B-1----:R-:W-:Y:S01]  /*4fb0*/  VIADD R0, R0, 0x80 ;  /* 0x0000008000007836 */ /* 0x002fe20000000000 */
[----:B------:R-:W-:Y:S04]  /*4fc0*/  UISETP.GE.AND UP0, UPT, UR40, 0x1, UPT ;  /* 0x000000012800788c */ /* 0x000fe8000bf06270 */
[----:B------:R-:W-:Y:S01]  /*4fd0*/  PRMT R0, RZ, 0x654, R0 ;  /* 0x00000654ff007816 */ /* 0x000fe20000000000 */
[----:B------:R-:W-:Y:S01]  /*4fe0*/  @!PT LDS RZ, [RZ] ;  /* 0x00000000fffff984 */ /* 0x000fe20000000800 */
[----:B------:R-:W-:Y:S01]  /*4ff0*/  @!PT LDS RZ, [RZ] ;  /* 0x00000000fffff984 */ /* 0x000fe20000000800 */
[----:B------:R-:W-:Y:S01]  /*5000*/  @!PT LDS RZ, [RZ] ;  /* 0x00000000fffff984 */ /* 0x000fe20000000800 */
[----:B------:R-:W-:Y:S01]  /*5010*/  @!PT LDS RZ, [RZ] ;  /* 0x00000000fffff984 */ /* 0x000fe20000000800 */
[----:B------:R1:W-:Y:S06]  /*5020*/  MEMBAR.ALL.CTA ;  /* 0x0000000000007992 */ /* 0x0003ec0000008000 */
[----:B-1----:R-:W1:Y:S02]  /*5030*/  FENCE.VIEW.ASYNC.S ;  /* 0x00000000000073c6 */ /* 0x002e640000000000 */
[----:B-1----:R1:W-:Y:S01]  /*5040*/  SYNCS.ARRIVE.TRANS64.RED.A1T0 RZ, [R0+URZ], RZ ;  /* 0x000000ff00ff79a7 */ /* 0x0023e200081004ff */
[----:B--2---:R-:W-:Y:S11]  /*5050*/  LOP3.LUT P0, RZ, R6, 0x1, RZ, 0xc0, !PT ;  /* 0x0000000106ff7812 */ /* 0x004ff6000780c0ff */
[----:B------:R-:W-:Y:S02]  /*5060*/  @!UPT UIADD3 URZ, UPT, UPT, URZ, URZ, URZ ;  /* 0x000000fffffff290 */ /* 0x000fe4000fffe0ff */
[----:B------:R-:W-:Y:S01]  /*5070*/  VOTEU.ANY UP1, P0 ;  /* 0x0000000000ff7886 */ /* 0x000fe20000020100 */
[----:B------:R-:W-:Y:S01]  /*5080*/  PLOP3.LUT P0, PT, PT, PT, UP1, 0x80, 0x8 ;  /* 0x000000000008781c */ /* 0x000fe20003f0f018 */
[----:B------:R-:W-:Y:S06]  /*5090*/  UP2UR UR4, UPR, URZ, 0x2 ;  /* 0x00000002ff047883 */ /* 0x000fec0008000000 */
[----:B------:R-:W-:Y:S06]  /*50a0*/  IMAD.U32 R60, RZ, RZ, UR4 ;  /* 0x00000004ff3c7e24 */ /* 0x000fec000f8e00ff */
[----:B------:R-:W-:Y:S02]  /*50b0*/  @P0 SHF.R.U32.HI R2, RZ, 0x10, R5 ;  /* 0x00000010ff020819 */ /* 0x000fe40000011605 */
[----:B------:R-:W-:Y:S02]  /*50c0*/  @P0 MOV R3, R4 ;  /* 0x0000000400030202 */ /* 0x000fe40000000f00 */
[----:B------:R-:W-:Y:S02]  /*50d0*/  @P0 R2UR UR4, R2 ;  /* 0x00000000020402ca */ /* 0x000fe400000e0000 */
[----:B------:R-:W-:Y:S02]  /*50e0*/  @P0 LOP3.LUT R4, R5, 0xffff, RZ, 0xc0, !PT ;  /* 0x0000ffff05040812 */ /* 0x000fe400078ec0ff */
[----:B------:R-:W-:Y:S02]  /*50f0*/  @P0 R2UR UR6, R3 ;  /* 0x00000000030602ca */ /* 0x000fe400000e0000 */
[----:B------:R-:W-:Y:S07]  /*5100*/  @P0 R2UR UR5, R4 ;  /* 0x00000000040502ca */ /* 0x000fee00000e0000 */
[----:B------:R-:W-:Y:S02]  /*5110*/  @UP1 UMOV UR7, UR4 ;  /* 0x0000000400071c82 */ /* 0x000fe40008000000 */
[----:B------:R-:W-:Y:S02]  /*5120*/  IMAD.U32 R58, RZ, RZ, UR7 ;  /* 0x00000007ff3a7e24 */ /* 0x000fe4000f8e00ff */
[----:B------:R-:W-:Y:S02]  /*5130*/  @UP1 UMOV UR38, UR6 ;  /* 0x0000000600261c82 */ /* 0x000fe40008000000 */
[----:B------:R-:W-:Y:S01]  /*5140*/  @UP1 UMOV UR37, UR5 ;  /* 0x0000000500251c82 */ /* 0x000fe20008000000 */
[----:B-1----:R-:W-:Y:S05]  /*5150*/  BRA.U !UP0, `(.L_x_87) ;  /* 0x0000000108cc7547 */ /* 0x002fea000b800000 */
[----:B------:R-:W1:Y:S01]  /*5160*/  LDCU UR12, c[0x0][0xb20] ;  /* 0x00016400ff0c77ac */ /* 0x000e620008000800 */
[----:B------:R-:W-:Y:S02]  /*5170*/  UIMAD.WIDE.U32 UR4, UR62, UR59, URZ ;  /* 0x0000003b3e0472a5 */ /* 0x000fe4000f8e00ff */
[----:B------:R-:W-:Y:S02]  /*5180*/  UIMAD.WIDE.U32 UR6, UR63, UR56, URZ ;  /* 0x000000383f0672a5 */ /* 0x000fe4000f8e00ff */
[----:B------:R-:W-:Y:S02]  /*5190*/  UISETP.NE.AND UP0, UPT, UR58, 0x1, UPT ;  /* 0x000000013a00788c */ /* 0x000fe4000bf05270 */
[----:B------:R-:W-:Y:S02]  /*51a0*/  UIMAD.WIDE.U32 UR8, UR37, UR59, URZ ;  /* 0x0000003b250872a5 */ /* 0x000fe4000f8e00ff */
[----:B------:R-:W-:Y:S02]  /*51b0*/  UIMAD.WIDE.U32 UR10, UR38, UR56, URZ ;  /* 0x00000038260a72a5 */ /* 0x000fe4000f8e00ff */
[----:B------:R-:W-:Y:S02]  /*51c0*/  UISETP.NE.AND UP1, UPT, UR41, 0x1, UPT ;  /* 0x000000012900788c */ /* 0x000fe4000bf25270 */
[----:B------:R-:W-:Y:S01]  /*51d0*/  UISETP.NE.AND UP2, UPT, UR40, 0x1, UPT ;  /* 0x000000012800788c */ /* 0x000fe2000bf45270 */
[----:B------:R-:W-:Y:S02]  /*51e0*/  UMOV UR4, UR5 ;  /* 0x0000000500047c82 */ /* 0x000fe40008000000 */
[----:B-1----:R-:W-:Y:S03]  /*51f0*/  USHF.R.U32.HI UR5, URZ, UR12, UR4 ;  /* 0x0000000cff057299 */ /* 0x002fe60008011604 */
[----:B------:R-:W-:Y:S02]  /*5200*/  UMOV UR4, UR7 ;  /* 0x0000000700047c82 */ /* 0x000fe40008000000 */
[----:B------:R-:W-:Y:S02]  /*5210*/  USHF.R.U32.HI UR7, URZ, UR57, UR4 ;  /* 0x00000039ff077299 */ /* 0x000fe40008011604 */
[----:B------:R-:W-:Y:S02]  /*5220*/  USEL UR4, UR62, UR5, !UP0 ;  /* 0x000000053e047287 */ /* 0x000fe4000c000000 */
[----:B------:R-:W-:Y:S01]  /*5230*/  USEL UR7, UR63, UR7, !UP1 ;  /* 0x000000073f077287 */ /* 0x000fe2000c800000 */
[----:B------:R-:W-:Y:S01]  /*5240*/  UMOV UR5, UR9 ;  /* 0x0000000900057c82 */ /* 0x000fe20008000000 */
[----:B------:R-:W-:Y:S02]  /*5250*/  UIMAD.WIDE.U32 UR8, UR4, UR42, URZ ;  /* 0x0000002a040872a5 */ /* 0x000fe4000f8e00ff */
[----:B------:R-:W-:Y:S03]  /*5260*/  USHF.R.U32.HI UR6, URZ, UR12, UR5 ;  /* 0x0000000cff067299 */ /* 0x000fe60008011605 */
[----:B------:R-:W-:Y:S01]  /*5270*/  UMOV UR5, UR11 ;  /* 0x0000000b00057c82 */ /* 0x000fe20008000000 */
[----:B------:R-:W-:Y:S02]  /*5280*/  UIMAD.WIDE.U32 UR10, UR7, UR42, URZ ;  /* 0x0000002a070a72a5 */ /* 0x000fe4000f8e00ff */
[----:B------:R-:W-:Y:S02]  /*5290*/  USHF.R.U32.HI UR12, URZ, UR57, UR5 ;  /* 0x00000039ff0c7299 */ /* 0x000fe40008011605 */
[----:B------:R-:W-:Y:S01]  /*52a0*/  USEL UR6, UR37, UR6, !UP0 ;  /* 0x0000000625067287 */ /* 0x000fe2000c000000 */
[----:B------:R-:W-:Y:S02]  /*52b0*/  UMOV UR5, UR9 ;  /* 0x0000000900057c82 */ /* 0x000fe40008000000 */
[----:B------:R-:W-:Y:S01]  /*52c0*/  UMOV UR10, UR11 ;  /* 0x0000000b000a7c82 */ /* 0x000fe20008000000 */
[----:B------:R-:W-:Y:S02]  /*52d0*/  @UP2 USHF.R.U32.HI UR4, URZ, UR43, UR5 ;  /* 0x0000002bff042299 */ /* 0x000fe40008011605 */
[----:B------:R-:W-:Y:S02]  /*52e0*/  @UP2 USHF.R.U32.HI UR7, URZ, UR43, UR10 ;  /* 0x0000002bff072299 */ /* 0x000fe4000801160a */
[----:B------:R-:W-:Y:S02]  /*52f0*/  UIMAD UR4, UR40, UR4, URZ ;  /* 0x00000004280472a4 */ /* 0x000fe4000f8e02ff */
[----:B------:R-:W-:Y:S02]  /*5300*/  UIMAD.WIDE.U32 UR10, UR6, UR42, URZ ;  /* 0x0000002a060a72a5 */ /* 0x000fe4000f8e00ff */
[----:B------:R-:W-:Y:S02]  /*5310*/  USEL UR5, UR38, UR12, !UP1 ;  /* 0x0000000c26057287 */ /* 0x000fe4000c800000 */
[----:B------:R-:W-:Y:S02]  /*5320*/  UIMAD UR8, UR40, UR7, URZ ;  /* 0x00000007280872a4 */ /* 0x000fe4000f8e02ff */
[----:B------:R-:W-:Y:S03]  /*5330*/  UISETP.GE.AND UP0, UPT, UR6, UR4, UPT ;  /* 0x000000040600728c */ /* 0x000fe6000bf06270 */
[----:B------:R-:W-:Y:S01]  /*5340*/  UMOV UR4, UR11 ;  /* 0x0000000b00047c82 */ /* 0x000fe20008000000 */
[----:B------:R-:W-:Y:S02]  /*5350*/  UISETP.GE.OR UP0, UPT, UR5, UR8, UP0 ;  /* 0x000000080500728c */ /* 0x000fe40008706670 */
[----:B------:R-:W-:Y:S02]  /*5360*/  USHF.R.U32.HI UR4, URZ, UR43, UR4 ;  /* 0x0000002bff047299 */ /* 0x000fe40008011604 */
[----:B------:R-:W-:Y:S02]  /*5370*/  UIMAD.WIDE.U32 UR8, UR5, UR42, URZ ;  /* 0x0000002a050872a5 */ /* 0x000fe4000f8e00ff */
[----:B------:R-:W-:Y:S02]  /*5380*/  USEL UR11, UR6, UR4, !UP2 ;  /* 0x00000004060b7287 */ /* 0x000fe4000d000000 */
[----:B------:R-:W-:Y:S02]  /*5390*/  UIADD3 UR8, UPT, UPT, -UR5, URZ, URZ ;  /* 0x000000ff05087290 */ /* 0x000fe4000fffe1ff */
[----:B------:R-:W-:Y:S01]  /*53a0*/  UIADD3 UR10, UPT, UPT, -UR11, URZ, URZ ;  /* 0x000000ff0b0a7290 */ /* 0x000fe2000fffe1ff */
[----:B------:R-:W-:Y:S01]  /*53b0*/  @!UP0 UMOV UR4, UR9 ;  /* 0x0000000900048c82 */ /* 0x000fe20008000000 */
[----:B------:R-:W-:Y:S02]  /*53c0*/  UIADD3 UR9, UPT, UPT, -UR6, URZ, URZ ;  /* 0x000000ff06097290 */ /* 0x000fe4000fffe1ff */
[----:B------:R-:W-:Y:S02]  /*53d0*/  @!UP0 USHF.R.U32.HI UR4, URZ, UR43, UR4 ;  /* 0x0000002bff048299 */ /* 0x000fe40008011604 */
[----:B------:R-:W-:Y:S02]  /*53e0*/  UIMAD UR10, UR40, UR10, UR6 ;  /* 0x0000000a280a72a4 */ /* 0x000fe4000f8e0206 */
[----:B------:R-:W-:Y:S04]  /*53f0*/  @!UP0 USEL UR4, UR5, UR4, !UP2 ;  /* 0x0000000405048287 */ /* 0x000fe8000d000000 */
[----:B------:R-:W-:Y:S02]  /*5400*/  @!UP0 UIMAD UR10, UR7, UR10, UR4 ;  /* 0x0000000a070a82a4 */ /* 0x000fe4000f8e0204 */
[----:B------:R-:W-:Y:S02]  /*5410*/  @!UP0 UIADD3 UR11, UPT, UPT, UR11, -UR4, URZ ;  /* 0x800000040b0b8290 */ /* 0x000fe4000fffe0ff */
[----:B------:R-:W-:Y:S02]  /*5420*/  UIMAD UR7, UR41, UR8, UR38 ;  /* 0x00000008290772a4 */ /* 0x000fe4000f8e0226 */
[----:B------:R-:W-:Y:S02]  /*5430*/  @!UP0 UIMAD UR6, UR11, UR40, UR5 ;  /* 0x000000280b0682a4 */ /* 0x000fe4000f8e0205 */
[----:B------:R-:W-:Y:S01]  /*5440*/  UIMAD UR4, UR58, UR9, UR37 ;  /* 0x000000093a0472a4 */ /* 0x000fe2000f8e0225 */
[----:B------:R-:W-:Y:S02]  /*5450*/  @!UP0 UMOV UR5, UR10 ;  /* 0x0000000a00058c82 */ /* 0x000fe40008000000 */
[----:B------:R-:W-:Y:S02]  /*5460*/  UIMAD UR38, UR5, UR41, UR7 ;  /* 0x00000029052672a4 */ /* 0x000fe4000f8e0207 */
[----:B------:R-:W-:Y:S11]  /*5470*/  UIMAD UR37, UR6, UR58, UR4 ;  /* 0x0000003a062572a4 */ /* 0x000ff6000f8e0204 */
[----:B------:R-:W-:Y:S01]  /*5480*/  @!UPT UIADD3 URZ, UPT, UPT, URZ, URZ, URZ ;  /* 0x000000fffffff290 */ /* 0x000fe2000fffe0ff */
.L_x_87:
[----:B------:R-:W-:Y:S01]  /*5490*/  UISETP.NE.AND UP0, UPT, UR39, 0x1, UPT ;  /* 0x000000012700788c */ /* 0x000fe2000bf05270 */
[----:B------:R-:W-:Y:S01]  /*54a0*/  R2UR UR11, R59 ;  /* 0x000000003b0b72ca */ /* 0x000fe200000e0000 */
[----:B------:R-:W-:Y:S01]  /*54b0*/  USHF.L.U32 UR50, UR26, 0x6, URZ ;  /* 0x000000061a327899 */ /* 0x000fe200080006ff */
[----:B------:R-:W-:Y:S01]  /*54c0*/  IADD3 R51, PT, PT, R51, 0x1, RZ ;  /* 0x0000000133337810 */ /* 0x000fe20007ffe0ff */
[----:B------:R-:W-:Y:S07]  /*54d0*/  USHF.L.U32 UR49, UR30, 0x6, URZ ;  /* 0x000000061e317899 */ /* 0x000fee00080006ff */
[----:B------:R-:W1:Y:S01]  /*54e0*/  @!UP0 LDCU.128 UR12, c[0x0][0xb10] ;  /* 0x00016200ff0c87ac */ /* 0x000e620008000c00 */
[----:B------:R-:W2:Y:S01]  /*54f0*/  @!UP0 LDCU UR5, c[0x0][0xb0c] ;  /* 0x00016180ff0587ac */ /* 0x000ea20008000800 */
[----:B------:R-:W3:Y:S01]  /*5500*/  @!UP0 LDCU UR10, c[0x0][0xb20] ;  /* 0x00016400ff0a87ac */ /* 0x000ee20008000800 */
[----:B-1----:R-:W-:Y:S02]  /*5510*/  UIMAD.WIDE.U32 UR8, UR38, UR12, URZ ;  /* 0x0000000c260872a5 */ /* 0x002fe4000f8e00ff */
[----:B------:R-:W-:Y:S02]  /*5520*/  UIMAD.WIDE.U32 UR6, UR37, UR15, URZ ;  /* 0x0000000f250672a5 */ /* 0x000fe4000f8e00ff */
[----:B------:R-:W-:Y:S03]  /*5530*/  @!UP0 UISETP.NE.AND UP1, UPT, UR14, 0x1, UPT ;  /* 0x000000010e00888c */ /* 0x000fe6000bf25270 */
[----:B------:R-:W-:Y:S01]  /*5540*/  @!UP0 UMOV UR4, UR9 ;  /* 0x0000000900048c82 */ /* 0x000fe20008000000 */
[----:B--2---:R-:W-:Y:S02]  /*5550*/  @!UP0 UISETP.NE.AND UP2, UPT, UR5, 0x1, UPT ;  /* 0x000000010500888c */ /* 0x004fe4000bf45270 */
[----:B------:R-:W-:Y:S01]  /*5560*/  @!UP0 USHF.R.U32.HI UR4, URZ, UR13, UR4 ;  /* 0x0000000dff048299 */ /* 0x000fe20008011604 */
[----:B------:R-:W-:Y:S02]  /*5570*/  @!UP0 UMOV UR6, UR7 ;  /* 0x0000000700068c82 */ /* 0x000fe40008000000 */
[----:B---3--:R-:W-:Y:S02]  /*5580*/  @!UP0 USHF.R.U32.HI UR6, URZ, UR10, UR6 ;  /* 0x0000000aff068299 */ /* 0x008fe40008011606 */
[----:B------:R-:W-:Y:S02]  /*5590*/  @!UP0 USEL UR7, UR38, UR4, !UP2 ;  /* 0x0000000426078287 */ /* 0x000fe4000d000000 */
[----:B------:R-:W-:Y:S04]  /*55a0*/  @!UP0 USEL UR6, UR37, UR6, !UP1 ;  /* 0x0000000625068287 */ /* 0x000fe8000c800000 */
[----:B------:R-:W-:Y:S02]  /*55b0*/  @!UP0 UIADD3 UR4, UPT, UPT, -UR7, UR6, URZ ;  /* 0x0000000607048290 */ /* 0x000fe4000fffe1ff */
[----:B------:R-:W-:Y:S02]  /*55c0*/  @!UP0 UIADD3 UR6, UPT, UPT, UR7, -UR6, URZ ;  /* 0x8000000607068290 */ /* 0x000fe4000fffe0ff */
[----:B------:R-:W-:Y:S02]  /*55d0*/  @!UP0 UIMAD UR38, UR4, UR5, UR38 ;  /* 0x00000005042682a4 */ /* 0x000fe4000f8e0226 */
[----:B------:R-:W-:Y:S02]  /*55e0*/  @!UP0 UIMAD UR37, UR6, UR14, UR37 ;  /* 0x0000000e062582a4 */ /* 0x000fe4000f8e0225 */
[----:B------:R-:W-:Y:S09]  /*55f0*/  ULOP3.LUT UP0, URZ, UR11, 0x1b0, URZ, 0xc0, !UPT ;  /* 0x000001b00bff7892 */ /* 0x000ff2000f80c0ff */
[----:B------:R-:W-:Y:S05]  /*5600*/  BRA.U !UP0, `(.L_x_88) ;  /* 0x00000001087c7547 */ /* 0x000fea000b800000 */
[----:B------:R-:W1:Y:S01]  /*5610*/  LDCU.64 UR8, c[0x4][0x80] ;  /* 0x01001000ff0877ac */ /* 0x000e620008000a00 */
[----:B------:R-:W-:Y:S01]  /*5620*/  MOV R2, 0x0 ;  /* 0x0000000000027802 */ /* 0x000fe20000000f00 */
[----:B------:R-:W-:Y:S02]  /*5630*/  HFMA2 R12, -RZ, RZ, 0, 5.9604644775390625e-08 ;  /* 0x00000001ff0c7431 */ /* 0x000fe400000001ff */
[----:B------:R-:W-:Y:S01]  /*5640*/  IMAD.MOV.U32 R8, RZ, RZ, 0x70 ;  /* 0x00000070ff087424 */ /* 0x000fe200078e00ff */
[----:B------:R2:W3:Y:S01]  /*5650*/  LDC.64 R14, c[0x4][R2] ;  /* 0x01000000020e7b82 */ /* 0x0004e20000000a00 */
[----:B------:R-:W4:Y:S01]  /*5660*/  LDCU.64 UR6, c[0x4][0x88] ;  /* 0x01001100ff0677ac */ /* 0x000f220008000a00 */
[----:B------:R-:W-:Y:S01]  /*5670*/  IMAD.MOV.U32 R13, RZ, RZ, RZ ;  /* 0x000000ffff0d7224 */ /* 0x000fe200078e00ff */
[----:B------:R-:W2:Y:S01]  /*5680*/  LDCU.64 UR4, c[0x4][0x8] ;  /* 0x01000100ff0477ac */ /* 0x000ea20008000a00 */
[----:B-1----:R-:W-:Y:S01]  /*5690*/  MOV R5, UR9 ;  /* 0x0000000900057c02 */ /* 0x002fe20008000f00 */
[----:B------:R-:W-:Y:S01]  /*56a0*/  IMAD.U32 R4, RZ, RZ, UR8 ;  /* 0x00000008ff047e24 */ /* 0x000fe2000f8e00ff */
[----:B----4-:R-:W-:Y:S01]  /*56b0*/  MOV R7, UR7 ;  /* 0x0000000700077c02 */ /* 0x010fe20008000f00 */
[----:B------:R-:W-:Y:S01]  /*56c0*/  IMAD.U32 R6, RZ, RZ, UR6 ;  /* 0x00000006ff067e24 */ /* 0x000fe2000f8e00ff */
[----:B--2---:R-:W-:Y:S01]  /*56d0*/  MOV R11, UR5 ;  /* 0x00000005000b7c02 */ /* 0x004fe20008000f00 */
[----:B------:R-:W-:Y:S02]  /*56e0*/  IMAD.U32 R10, RZ, RZ, UR4 ;  /* 0x00000004ff0a7e24 */ /* 0x000fe4000f8e00ff */
[----:B------:R-:W-:Y:S07]  /*56f0*/  LEPC R20, `(.L_x_89) ;  /* 0x000000001014794e */ /* 0x000fee0000000000 */
[----:B---3-5:R-:W-:Y:S05]  /*5700*/  CALL.ABS.NOINC R14 ;  /* 0x000000000e007343 */ /* 0x028fea0003c00000 */
.L_x_89:
[----:B------:R-:W1:Y:S01]  /*5710*/  LDCU.64 UR8, c[0x4][0x80] ;  /* 0x01001000ff0877ac */ /* 0x000e620008000a00 */
[----:B------:R-:W2:Y:S01]  /*5720*/  LDC.64 R2, c[0x4][R2] ;  /* 0x0100000002027b82 */ /* 0x000ea20000000a00 */
[----:B------:R-:W-:Y:S02]  /*5730*/  HFMA2 R12, -RZ, RZ, 0, 5.9604644775390625e-08 ;  /* 0x00000001ff0c7431 */ /* 0x000fe400000001ff */
[----:B------:R-:W-:Y:S02]  /*5740*/  IMAD.MOV.U32 R8, RZ, RZ, 0x70 ;  /* 0x00000070ff087424 */ /* 0x000fe400078e00ff */
[----:B------:R-:W-:Y:S01]  /*5750*/  IMAD.MOV.U32 R13, RZ, RZ, RZ ;  /* 0x000000ffff0d7224 */ /* 0x000fe200078e00ff */
[----:B------:R-:W3:Y:S01]  /*5760*/  LDCU.64 UR6, c[0x4][0x88] ;  /* 0x01001100ff0677ac */ /* 0x000ee20008000a00 */
[----:B------:R-:W4:Y:S01]  /*5770*/  LDCU.64 UR4, c[0x4][0x8] ;  /* 0x01000100ff0477ac */ /* 0x000f220008000a00 */
[----:B-1----:R-:W-:Y:S02]  /*5780*/  MOV R4, UR8 ;  /* 0x0000000800047c02 */ /* 0x002fe40008000f00 */
[----:B------:R-:W-:Y:S02]  /*5790*/  MOV R5, UR9 ;  /* 0x0000000900057c02 */ /* 0x000fe40008000f00 */
[----:B---3--:R-:W-:Y:S01]  /*57a0*/  MOV R7, UR7 ;  /* 0x0000000700077c02 */ /* 0x008fe20008000f00 */
[----:B------:R-:W-:Y:S01]  /*57b0*/  IMAD.U32 R6, RZ, RZ, UR6 ;  /* 0x00000006ff067e24 */ /* 0x000fe2000f8e00ff */
[----:B----4-:R-:W-:Y:S01]  /*57c0*/  MOV R11, UR5 ;  /* 0x00000005000b7c02 */ /* 0x010fe20008000f00 */
[----:B------:R-:W-:Y:S02]  /*57d0*/  IMAD.U32 R10, RZ, RZ, UR4 ;  /* 0x00000004ff0a7e24 */ /* 0x000fe4000f8e00ff */
[----:B------:R-:W-:Y:S07]  /*57e0*/  LEPC R20, `(.L_x_88) ;  /* 0x000000001014794e */ /* 0x000fee0000000000 */
[----:B--2---:R-:W-:Y:S05]  /*57f0*/  CALL.ABS.NOINC R2 ;  /* 0x0000000002007343 */ /* 0x004fea0003c00000 */
.L_x_88:
[----:B------:R-:W-:Y:S02]  /*5800*/  R2UR UR6, R49 ;  /* 0x00000000310672ca */ /* 0x000fe400000e0000 */
[----:B------:R-:W-:Y:S02]  /*5810*/  R2UR UR5, R57 ;  /* 0x00000000390572ca */ /* 0x000fe400000e0000 */
[----:B------:R-:W-:Y:S02]  /*5820*/  R2UR UR4, R56 ;  /* 0x00000000380472ca */ /* 0x000fe400000e0000 */
[----:B------:R-:W-:Y:S02]  /*5830*/  ISETP.NE.U32.AND P4, PT, R42, RZ, PT ;  /* 0x000000ff2a00720c */ /* 0x000fe40003f85070 */
[----:B------:R-:W-:Y:S02]  /*5840*/  ISETP.NE.U32.AND P2, PT, RZ, UR60, PT ;  /* 0x0000003cff007c0c */ /* 0x000fe4000bf45070 */
[----:B------:R-:W-:Y:S02]  /*5850*/  ISETP.NE.AND.EX P4, PT, R43, RZ, PT, P4 ;  /* 0x000000ff2b00720c */ /* 0x000fe40003f85340 */
[----:B------:R-:W-:Y:S01]  /*5860*/  ISETP.NE.AND.EX P2, PT, RZ, UR61, PT, P2 ;  /* 0x0000003dff007c0c */ /* 0x000fe2000bf45320 */
[----:B------:R-:W-:Y:S02]  /*5870*/  UISETP.NE.AND UP2, UPT, UR6, URZ, UPT ;  /* 0x000000ff0600728c */ /* 0x000fe4000bf45270 */
[----:B------:R-:W-:Y:S04]  /*5880*/  UISETP.NE.U32.AND UP0, UPT, UR5, URZ, UPT ;  /* 0x000000ff0500728c */ /* 0x000fe8000bf05070 */
[----:B------:R-:W-:Y:S01]  /*5890*/  UISETP.NE.AND.EX UP1, UPT, UR4, URZ, UPT, UP0 ;  /* 0x000000ff0400728c */ /* 0x000fe2000bf25300 */
[----:B------:R-:W-:Y:S01]  /*58a0*/  PLOP3.LUT P1, PT, PT, PT, UP2, 0x80, 0x8 ;  /* 0x000000000008781c */ /* 0x000fe20003f2f028 */
[----:B------:R-:W-:Y:S03]  /*58b0*/  UPLOP3.LUT UP0, UPT, UPT, UPT, UPT, 0x40, 0x4 ;  /* 0x000000000004789c */ /* 0x000fe60003f0e870 */
[----:B------:R-:W-:Y:S06]  /*58c0*/  @UP2 UPLOP3.LUT UP0, UPT, UPT, UPT, UP1, 0x80, 0x8 ;  /* 0x000000000008289c */ /* 0x000fec0003f0f010 */
[----:B------:R-:W-:Y:S01]  /*58d0*/  PLOP3.LUT P0, PT, PT, PT, UP0, 0x80, 0x8 ;  /* 0x000000000008781c */ /* 0x000fe20003f0f008 */
[----:B------:R-:W-:Y:S01]  /*58e0*/  @!UPT UIADD3 URZ, UPT, UPT, URZ, URZ, URZ ;  /* 0x000000fffffff290 */ /* 0x000fe2000fffe0ff */
[----:B------:R-:W-:Y:S11]  /*58f0*/  BRA.U !UP1, `(.L_x_90) ;  /* 0x0000000109407547 */ /* 0x000ff6000b800000 */
[----:B------:R-:W-:Y:S01]  /*5900*/  UISETP.NE.U32.AND UP0, UPT, UR60, URZ, UPT ;  /* 0x000000ff3c00728c */ /* 0x000fe2000bf05070 */
[----:B------:R-:W-:Y:S01]  /*5910*/  R2UR UR6, R57 ;  /* 0x00000000390672ca */ /* 0x000fe200000e0000 */
[----:B------:R-:W1:Y:S01]  /*5920*/  LDCU.64 UR8, c[0x0][0x358] ;  /* 0x00006b00ff0877ac */ /* 0x000e620008000a00 */
[----:B------:R-:W-:Y:S02]  /*5930*/  HFMA2 R45, -RZ, RZ, 0, 5.9604644775390625e-08 ;  /* 0x00000001ff2d7431 */ /* 0x000fe400000001ff */
[----:B------:R-:W-:Y:S01]  /*5940*/  IMAD.MOV.U32 R0, RZ, RZ, 0x1 ;  /* 0x00000001ff007424 */ /* 0x000fe200078e00ff */
[----:B------:R-:W-:Y:S06]  /*5950*/  UISETP.NE.AND.EX UP0, UPT, UR61, URZ, UPT, UP0 ;  /* 0x000000ff3d00728c */ /* 0x000fec000bf05300 */
[----:B------:R-:W-:Y:S05]  /*5960*/  PLOP3.LUT P3, PT, PT, PT, UP0, 0x80, 0x8 ;  /* 0x000000000008781c */ /* 0x000fea0003f6f008 */
[----:B------:R-:W2:Y:S01]  /*5970*/  @UP0 LDCU.64 UR4, c[0x0][0x888] ;  /* 0x00011100ff0407ac */ /* 0x000ea20008000a00 */
[----:B------:R-:W-:Y:S07]  /*5980*/  @UP0 UIMAD UR6, UR36, UR6, URZ ;  /* 0x00000006240602a4 */ /* 0x000fee000f8e02ff */
[----:B------:R-:W-:Y:S01]  /*5990*/  @!P3 PRMT R45, R0, 0x7610, R45 ;  /* 0x00007610002db816 */ /* 0x000fe2000000002d */
[----:B--2---:R-:W-:Y:S06]  /*59a0*/  @UP0 UIMAD.WIDE UR4, UR6, 0x4, UR4 ;  /* 0x00000004060408a5 */ /* 0x004fec000f8e0204 */
[----:B-----5:R-:W-:Y:S02]  /*59b0*/  IMAD.U32 R26, RZ, RZ, UR4 ;  /* 0x00000004ff1a7e24 */ /* 0x020fe4000f8e00ff */
[----:B------:R-:W-:Y:S03]  /*59c0*/  IMAD.U32 R27, RZ, RZ, UR5 ;  /* 0x00000005ff1b7e24 */ /* 0x000fe6000f8e00ff */
[----:B------:R-:W2:Y:S02]  /*59d0*/  @!UP0 LDCU UR4, c[0x0][0x880] ;  /* 0x00011000ff0487ac */ /* 0x000ea40008000800 */
[----:B-1----:R1:W5:Y:S02]  /*59e0*/  @P3 LDG.E R26, desc[UR8][R26.64] ;  /* 0x000000081a1a3981 */ /* 0x002364000c1e1900 */
[----:B-12---:R-:W-:Y:S02]  /*59f0*/  @!P3 MOV R26, UR4 ;  /* 0x00000004001abc02 */ /* 0x006fe40008000f00 */
.L_x_90:
[----:B------:R-:W-:Y:S05]  /*5a00*/  @!P4 BRA `(.L_x_91) ;  /* 0x000000000024c947 */ /* 0x000fea0003800000 */
[----:B------:R-:W-:Y:S01]  /*5a10*/  ISETP.NE.U32.AND P3, PT, R40, RZ, PT ;  /* 0x000000ff2800720c */ /* 0x000fe20003f65070 */
[----:B------:R-:W1:Y:S03]  /*5a20*/  LDCU.64 UR4, c[0x0][0x358] ;  /* 0x00006b00ff0477ac */ /* 0x000e660008000a00 */
[----:B------:R-:W-:Y:S11]  /*5a30*/  ISETP.NE.AND.EX P3, PT, R41, RZ, PT, P3 ;  /* 0x000000ff2900720c */ /* 0x000ff60003f65330 */
[----:B------:R-:W-:Y:S02]  /*5a40*/  @!UPT UIADD3 URZ, UPT, UPT, URZ, URZ, URZ ;  /* 0x000000fffffff290 */ /* 0x000fe4000fffe0ff */
[----:B------:R-:W2:Y:S01]  /*5a50*/  @P3 LDC.64 R2, c[0x0][0x8a8] ;  /* 0x00022a00ff023b82 */ /* 0x000ea20000000a00 */
[----:B------:R-:W-:Y:S04]  /*5a60*/  @P3 IMAD R0, R42, UR36, RZ ;  /* 0x000000242a003c24 */ /* 0x000fe8000f8e02ff */
[----:B--2---:R-:W-:Y:S05]  /*5a70*/  @P3 IMAD.WIDE R2, R0, 0x4, R2 ;  /* 0x0000000400023825 */ /* 0x004fea00078e0202 */
[----:B-1---5:R1:W5:Y:S02]  /*5a80*/  @P3 LDG.E R24, desc[UR4][R2.64] ;  /* 0x0000000402183981 */ /* 0x022364000c1e1900 */
[----:B-1----:R-:W2:Y:S02]  /*5a90*/  @!P3 LDC R24, c[0x0][0x8a0] ;  /* 0x00022800ff18bb82 */ /* 0x002ea40000000800 */
.L_x_91:
[----:B-----5:R-:W-:Y:S01]  /*5aa0*/  FSETP.NEU.AND P3, PT, R26, RZ, PT ;  /* 0x000000ff1a00720b */ /* 0x020fe20003f6d000 */
[----:B------:R-:W-:Y:S01]  /*5ab0*/  IMAD.U32 R2, RZ, RZ, UR46 ;  /* 0x0000002eff027e24 */ /* 0x000fe2000f8e00ff */
[----:B------:R-:W-:Y:S01]  /*5ac0*/  SEL R5, RZ, 0xffffffff, P2 ;  /* 0xffffffffff057807 */ /* 0x000fe20001000000 */
[----:B------:R-:W-:Y:S01]  /*5ad0*/  ULOP3.LUT UR4, UR55, 0x1, URZ, 0x3c, !UPT ;  /* 0x0000000137047892 */ /* 0x000fe2000f8e3cff */
[----:B------:R-:W-:Y:S01]  /*5ae0*/  @P1 LOP3.LUT P2, RZ, R45, 0xff, RZ, 0xc0, !PT ;  /* 0x000000ff2dff1812 */ /* 0x000fe2000784c0ff */
[----:B------:R-:W-:Y:S01]  /*5af0*/  BSSY B1, `(.L_x_92) ;  /* 0x000003d000017945 */ /* 0x000fe20003800000 */
[----:B------:R-:W-:Y:S01]  /*5b00*/  @P1 SEL R0, RZ, 0xffffffff, P3 ;  /* 0xffffffffff001807 */ /* 0x000fe20001800000 */
[----:B------:R-:W-:Y:S01]  /*5b10*/  IMAD.MOV.U32 R65, RZ, RZ, 0x1 ;  /* 0x00000001ff417424 */ /* 0x000fe200078e00ff */
[----:B------:R-:W-:Y:S01]  /*5b20*/  LEA R2, R2, UR44, 0x3 ;  /* 0x0000002c02027c11 */ /* 0x000fe2000f8e18ff */
[----:B------:R-:W-:Y:S01]  /*5b30*/  IMAD.U32 R63, RZ, RZ, UR4 ;  /* 0x00000004ff3f7e24 */ /* 0x000fe2000f8e00ff */
[----:B------:R-:W-:Y:S01]  /*5b40*/  @P0 SEL R0, R5, R0, !P2 ;  /* 0x0000000005000207 */ /* 0x000fe20005000000 */
[----:B------:R-:W-:Y:S01]  /*5b50*/  IMAD.U32 R64, RZ, RZ, UR46 ;  /* 0x0000002eff407e24 */ /* 0x000fe2000f8e00ff */
[----:B------:R-:W-:Y:S02]  /*5b60*/  LEA R27, R22, UR44, 0x3 ;  /* 0x0000002c161b7c11 */ /* 0x000fe4000f8e18ff */
[----:B------:R-:W-:Y:S02]  /*5b70*/  CS2R R38, SRZ ;  /* 0x0000000000267805 */ /* 0x000fe4000001ff00 */
[----:B------:R-:W-:Y:S02]  /*5b80*/  @P1 LOP3.LUT R0, R0, 0x1, RZ, 0xc0, !PT ;  /* 0x0000000100001812 */ /* 0x000fe400078ec0ff */
[----:B------:R-:W-:Y:S02]  /*5b90*/  CS2R R36, SRZ ;  /* 0x0000000000247805 */ /* 0x000fe4000001ff00 */
[----:B------:R-:W-:Y:S02]  /*5ba0*/  SHF.L.U32 R3, R53, 0x1f, RZ ;  /* 0x0000001f35037819 */ /* 0x000fe400000006ff */
[----:B------:R-:W-:Y:S02]  /*5bb0*/  CS2R R30, SRZ ;  /* 0x00000000001e7805 */ /* 0x000fe4000001ff00 */
[----:B------:R-:W-:Y:S02]  /*5bc0*/  ISETP.NE.U32.OR P5, PT, R0, 0x1, !P1 ;  /* 0x000000010000780c */ /* 0x000fe40004fa5470 */
[----:B------:R-:W-:Y:S02]  /*5bd0*/  CS2R R28, SRZ ;  /* 0x00000000001c7805 */ /* 0x000fe4000001ff00 */
[----:B------:R-:W-:Y:S02]  /*5be0*/  PLOP3.LUT P2, PT, PT, PT, UP1, 0x80, 0x8 ;  /* 0x000000000008781c */ /* 0x000fe40003f4f018 */
[----:B------:R-:W-:Y:S02]  /*5bf0*/  LEA.HI R25, R22, R22, RZ, 0x1 ;  /* 0x0000001616197211 */ /* 0x000fe400078f08ff */
[----:B------:R-:W-:Y:S02]  /*5c00*/  LOP3.LUT P4, R50, R45, 0xff, RZ, 0xc0, !PT ;  /* 0x000000ff2d327812 */ /* 0x000fe4000788c0ff */
[----:B------:R-:W-:Y:S02]  /*5c10*/  SEL R4, RZ, 0xffffffff, P3 ;  /* 0xffffffffff047807 */ /* 0x000fe40001800000 */
[----:B------:R-:W-:Y:S02]  /*5c20*/  P2R R61, PR, RZ, 0x20 ;  /* 0x00000020ff3d7803 */ /* 0x000fe40000000000 */
[----:B------:R-:W-:Y:S03]  /*5c30*/  @P5 SHF.L.U32 R0, R63, 0x1f, RZ ;  /* 0x0000001f3f005819 */ /* 0x000fe600000006ff */
[----:B------:R-:W-:Y:S01]  /*5c40*/  @P2 SEL R4, R5, R4, !P4 ;  /* 0x0000000405042207 */ /* 0x000fe20006000000 */
[----:B------:R1:W3:Y:S03]  /*5c50*/  @P5 SYNCS.PHASECHK.TRANS64.TRYWAIT P1, [R2+URZ+0x30], R0 ;  /* 0x00003000020055a7 */ /* 0x0002e600080211ff */
[----:B------:R-:W-:Y:S04]  /*5c60*/  LOP3.LUT R4, R4, 0x1, RZ, 0xc0, !PT ;  /* 0x0000000104047812 */ /* 0x000fe800078ec0ff */
[----:B------:R-:W-:Y:S04]  /*5c70*/  ISETP.NE.U32.AND P2, PT, R4, 0x1, PT ;  /* 0x000000010400780c */ /* 0x000fe80003f45070 */
[----:B------:R-:W-:Y:S01]  /*5c80*/  P2R R66, PR, RZ, 0x4 ;  /* 0x00000004ff427803 */ /* 0x000fe20000000000 */
[----:B------:R4:W2:Y:S01]  /*5c90*/  SYNCS.PHASECHK.TRANS64.TRYWAIT P0, [R27+URZ+0x90], R3 ;  /* 0x000090031b0075a7 */ /* 0x0008a200080011ff */
[C---:B-1----:R-:W-:Y:S01]  /*5ca0*/  IMAD.SHL.U32 R0, R25.reuse, 0x20, RZ ;  /* 0x0000002019007824 */ /* 0x042fe200078e00ff */
[----:B------:R-:W-:Y:S04]  /*5cb0*/  LOP3.LUT R25, R25, 0xffe, RZ, 0xc0, !PT ;  /* 0x00000ffe19197812 */ /* 0x000fe800078ec0ff */
[----:B------:R-:W-:Y:S01]  /*5cc0*/  LOP3.LUT R0, R0, 0xffffffc0, RZ, 0xc0, !PT ;  /* 0xffffffc000007812 */ /* 0x000fe200078ec0ff */
[----:B------:R-:W-:Y:S04]  /*5cd0*/  IMAD.IADD R25, R22, 0x1, -R25 ;  /* 0x0000000116197824 */ /* 0x000fe800078e0a19 */
[----:B------:R-:W-:Y:S04]  /*5ce0*/  IMAD.IADD R0, R23, 0x1, R0 ;  /* 0x0000000117007824 */ /* 0x000fe800078e0200 */
[----:B------:R-:W-:Y:S01]  /*5cf0*/  IMAD R25, R25, 0x100000, R0 ;  /* 0x0010000019197824 */ /* 0x000fe200078e0200 */
[----:B---3--:R-:W-:Y:S01]  /*5d00*/  @P5 SEL R65, RZ, 0x1, !P1 ;  /* 0x00000001ff415807 */ /* 0x008fe20004800000 */
[----:B----4-:R-:W-:Y:S06]  /*5d10*/  @!P5 BRA `(.L_x_93) ;  /* 0x000000000068d947 */ /* 0x010fec0003800000 */
[----:B------:R-:W-:Y:S01]  /*5d20*/  HFMA2 R31, -RZ, RZ, 0, 0 ;  /* 0x00000000ff1f7431 */ /* 0x000fe200000001ff */
[----:B------:R-:W-:Y:S01]  /*5d30*/  ISETP.NE.AND P1, PT, R65, RZ, PT ;  /* 0x000000ff4100720c */ /* 0x000fe20003f25270 */
[----:B------:R-:W-:Y:S01]  /*5d40*/  IMAD.U32 R0, RZ, RZ, UR46 ;  /* 0x0000002eff007e24 */ /* 0x000fe2000f8e00ff */
[----:B------:R-:W-:Y:S11]  /*5d50*/  BSSY B0, `(.L_x_94) ;  /* 0x0000005000007945 */ /* 0x000ff60003800000 */
[----:B------:R-:W-:Y:S05]  /*5d60*/  @P1 BRA `(.L_x_95) ;  /* 0x00000000000c1947 */ /* 0x000fea0003800000 */
[----:B------:R-:W-:Y:S04]  /*5d70*/  SHF.L.U32 R4, R63, 0x1f, RZ ;  /* 0x0000001f3f047819 */ /* 0x000fe800000006ff */
[----:B------:R-:W1:Y:S02]  /*5d80*/  SYNCS.PHASECHK.TRANS64.TRYWAIT P1, [R2+URZ+0x30], R4 ;  /* 0x00003004020075a7 */ /* 0x000e6400080211ff */
[----:B-1----:R-:W-:Y:S05]  /*5d90*/  @!P1 BRA `(.L_x_96) ;  /* 0x0000001c009c9947 */ /* 0x002fea0003800000 */
.L_x_95:
[----:B------:R-:W-:Y:S05]  /*5da0*/  BSYNC B0 ;  /* 0x0000000000007941 */ /* 0x000fea0003800000 */
.L_x_94:
[----:B------:R-:W-:Y:S01]  /*5db0*/  ISETP.NE.AND P1, PT, R66, RZ, PT ;  /* 0x000000ff4200720c */ /* 0x000fe20003f25270 */
[----:B------:R-:W-:Y:S01]  /*5dc0*/  IMAD.MOV.U32 R30, RZ, RZ, RZ ;  /* 0x000000ffff1e7224 */ /* 0x000fe200078e00ff */
[----:B------:R-:W-:Y:S02]  /*5dd0*/  CS2R R28, SRZ ;  /* 0x00000000001c7805 */ /* 0x000fe4000001ff00 */
[----:B------:R-:W-:Y:S02]  /*5de0*/  CS2R R38, SRZ ;  /* 0x0000000000267805 */ /* 0x000fe4000001ff00 */
[----:B------:R-:W-:Y:S07]  /*5df0*/  CS2R R36, SRZ ;  /* 0x0000000000247805 */ /* 0x000fee000001ff00 */
[----:B-1----:R-:W-:Y:S01]  /*5e00*/  @P1 IMAD R2, R0, 0x800, R44 ;  /* 0x0000080000021824 */ /* 0x002fe200078e022c */
[----:B------:R-:W-:Y:S05]  /*5e10*/  @P1 WARPSYNC.ALL ;  /* 0x0000000000001948 */ /* 0x000fea0003800000 */
[----:B------:R-:W-:Y:S01]  /*5e20*/  @P1 LEA R2, R2, UR44, 0x1 ;  /* 0x0000002c02021c11 */ /* 0x000fe2000f8e08ff */
[----:B------:R-:W-:Y:S04]  /*5e30*/  UIADD3 UR4, UPT, UPT, UR46, 0x1, URZ ;  /* 0x000000012e047890 */ /* 0x000fe8000fffe0ff */
[----:B------:R1:W3:Y:S01]  /*5e40*/  @P1 LDSM.16.M88.4 R28, [R2+0x200] ;  /* 0x00020000021c183b */ /* 0x0002e20000000200 */
[----:B------:R-:W-:Y:S01]  /*5e50*/  UISETP.NE.AND UP0, UPT, UR4, 0x3, UPT ;  /* 0x000000030400788c */ /* 0x000fe2000bf05270 */
[----:B------:R-:W-:Y:S03]  /*5e60*/  @P1 IMAD R0, R54, 0x2, R2 ;  /* 0x0000000236001824 */ /* 0x000fe600078e0202 */
[----:B------:R-:W-:Y:S02]  /*5e70*/  USEL UR5, URZ, 0x1, UP0 ;  /* 0x00000001ff057887 */ /* 0x000fe40008000000 */
[----:B------:R1:W4:Y:S01]  /*5e80*/  @P1 LDSM.16.M88.4 R36, [R0+0x200] ;  /* 0x000200000024183b */ /* 0x0003220000000200 */
[----:B------:R-:W-:Y:S03]  /*5e90*/  USEL UR4, UR4, URZ, UP0 ;  /* 0x000000ff04047287 */ /* 0x000fe60008000000 */
[----:B------:R-:W-:Y:S03]  /*5ea0*/  LOP3.LUT R63, R63, UR5, RZ, 0x3c, !PT ;  /* 0x000000053f3f7c12 */ /* 0x000fe6000f8e3cff */
[----:B------:R-:W-:Y:S02]  /*5eb0*/  IMAD.U32 R64, RZ, RZ, UR4 ;  /* 0x00000004ff407e24 */ /* 0x000fe4000f8e00ff */
.L_x_93:
[----:B------:R-:W-:Y:S05]  /*5ec0*/  BSYNC B1 ;  /* 0x0000000000017941 */ /* 0x000fea0003800000 */
.L_x_92:
[----:B-1----:R-:W-:Y:S04]  /*5ed0*/  SHF.R.U32.HI R0, RZ, 0x15, R25 ;  /* 0x00000015ff007819 */ /* 0x002fe80000011619 */
[----:B------:R-:W-:Y:S01]  /*5ee0*/  LOP3.LUT P1, RZ, R0, 0x3, R46, 0x48, !PT ;  /* 0x0000000300ff7812 */ /* 0x000fe2000782482e */
[----:B------:R-:W-:Y:S01]  /*5ef0*/  @!UPT UIADD3 URZ, UPT, UPT, URZ, URZ, URZ ;  /* 0x000000fffffff290 */ /* 0x000fe2000fffe0ff */
[----:B--2---:R-:W-:Y:S11]  /*5f00*/  @P0 BRA `(.L_x_97) ;  /* 0x0000000000080947 */ /* 0x004ff60003800000 */
[----:B------:R-:W1:Y:S02]  /*5f10*/  SYNCS.PHASECHK.TRANS64.TRYWAIT P0, [R27+URZ+0x90], R3 ;  /* 0x000090031b0075a7 */ /* 0x000e6400080011ff */
[----:B-1----:R-:W-:Y:S05]  /*5f20*/  @!P0 BRA `(.L_x_98) ;  /* 0x0000001c004c8947 */ /* 0x002fea0003800000 */
.L_x_97:
[----:B------:R-:W-:Y:S05]  /*5f30*/  @!P1 BRA `(.L_x_99) ;  /* 0x0000000000409947 */ /* 0x000fea0003800000 */
[----:B------:R-:W2:Y:S01]  /*5f40*/  LDCU.64 UR8, c[0x4][0x70] ;  /* 0x01000e00ff0877ac */ /* 0x000ea20008000a00 */
[----:B-1----:R-:W-:Y:S01]  /*5f50*/  MOV R3, 0x0 ;  /* 0x0000000000037802 */ /* 0x002fe20000000f00 */
[----:B------:R-:W-:Y:S02]  /*5f60*/  HFMA2 R12, -RZ, RZ, 0, 5.9604644775390625e-08 ;  /* 0x00000001ff0c7431 */ /* 0x000fe400000001ff */
[----:B------:R-:W-:Y:S02]  /*5f70*/  IMAD.MOV.U32 R8, RZ, RZ, 0x192 ;  /* 0x00000192ff087424 */ /* 0x000fe400078e00ff */
[----:B------:R-:W-:Y:S01]  /*5f80*/  IMAD.MOV.U32 R13, RZ, RZ, RZ ;  /* 0x000000ffff0d7224 */ /* 0x000fe200078e00ff */
[----:B------:R-:W1:Y:S01]  /*5f90*/  LDCU.64 UR6, c[0x4][0x78] ;  /* 0x01000f00ff0677ac */ /* 0x000e620008000a00 */
[----:B------:R-:W3:Y:S01]  /*5fa0*/  LDC.64 R2, c[0x4][R3] ;  /* 0x0100000003027b82 */ /* 0x000ee20000000a00 */
[----:B------:R-:W5:Y:S01]  /*5fb0*/  LDCU.64 UR4, c[0x4][0x10] ;  /* 0x01000200ff0477ac */ /* 0x000f620008000a00 */
[----:B--2---:R-:W-:Y:S01]  /*5fc0*/  MOV R5, UR9 ;  /* 0x0000000900057c02 */ /* 0x004fe20008000f00 */
[----:B------:R-:W-:Y:S01]  /*5fd0*/  IMAD.U32 R4, RZ, RZ, UR8 ;  /* 0x00000008ff047e24 */ /* 0x000fe2000f8e00ff */
[----:B-1----:R-:W-:Y:S01]  /*5fe0*/  MOV R7, UR7 ;  /* 0x0000000700077c02 */ /* 0x002fe20008000f00 */
[----:B------:R-:W-:Y:S01]  /*5ff0*/  IMAD.U32 R6, RZ, RZ, UR6 ;  /* 0x00000006ff067e24 */ /* 0x000fe2000f8e00ff */
[----:B-----5:R-:W-:Y:S01]  /*6000*/  MOV R11, UR5 ;  /* 0x00000005000b7c02 */ /* 0x020fe20008000f00 */
[----:B------:R-:W-:Y:S02]  /*6010*/  IMAD.U32 R10, RZ, RZ, UR4 ;  /* 0x00000004ff0a7e24 */ /* 0x000fe4000f8e00ff */
[----:B------:R-:W-:Y:S07]  /*6020*/  LEPC R20, `(.L_x_99) ;  /* 0x000000001014794e */ /* 0x000fee0000000000 */
[----:B---34-:R-:W-:Y:S05]  /*6030*/  CALL.ABS.NOINC R2 ;  /* 0x0000000002007343 */ /* 0x018fea0003c00000 */
.L_x_99:
[----:B------:R-:W-:Y:S05]  /*6040*/  WARPSYNC.ALL ;  /* 0x0000000000007948 */ /* 0x000fea0003800000 */
[----:B------:R-:W-:Y:S01]  /*6050*/  R2UR UR4, R25 ;  /* 0x00000000190472ca */ /* 0x000fe200000e0000 */
[----:B-1-3--:R-:W-:Y:S01]  /*6060*/  HADD2.F32 R3, -RZ, R28.H0_H0 ;  /* 0x2000001cff037230 */ /* 0x00afe20000004100 */
[----:B------:R-:W-:Y:S01]  /*6070*/  SHF.L.U32 R62, R54, 0x1, RZ ;  /* 0x00000001363e7819 */ /* 0x000fe200000006ff */
[----:B------:R-:W-:Y:S01]  /*6080*/  HADD2.F32 R20, -RZ, R30.H0_H0 ;  /* 0x2000001eff147230 */ /* 0x000fe20000004100 */
[----:B------:R-:W-:Y:S01]  /*6090*/  ISETP.NE.AND P0, PT, R55, RZ, PT ;  /* 0x000000ff3700720c */ /* 0x000fe20003f05270 */
[----:B------:R-:W-:Y:S08]  /*60a0*/  BSSY.RECONVERGENT B0, `(.L_x_100) ;  /* 0x000004e000007945 */ /* 0x000ff00003800200 */
[----:B------:R-:W1:Y:S02]  /*60b0*/  LDTM.16dp256bit.x4 R4, tmem[UR4] ;  /* 0x00000004000479ee */ /* 0x000e640008120000 */
[C---:B-1----:R-:W-:Y:S01]  /*60c0*/  FMUL R0, R24.reuse, R4 ;  /* 0x0000000418007220 */ /* 0x042fe20000400000 */
[----:B------:R-:W-:Y:S02]  /*60d0*/  HADD2.F32 R4, -RZ, R28.H1_H1 ;  /* 0x3000001cff047230 */ /* 0x000fe40000004100 */
[----:B------:R-:W-:Y:S01]  /*60e0*/  FMUL R2, R24, R5 ;  /* 0x0000000518027220 */ /* 0x000fe20000400000 */
[--C-:B------:R-:W-:Y:S02]  /*60f0*/  HADD2.F32 R5, -RZ, R29.reuse.H0_H0 ;  /* 0x2000001dff057230 */ /* 0x100fe40000004100 */
[----:B------:R-:W-:Y:S01]  /*6100*/  FFMA R0, R26, R3, R0 ;  /* 0x000000031a007223 */ /* 0x000fe20000000000 */
[----:B------:R-:W-:Y:S01]  /*6110*/  FMUL R3, R24, R6 ;  /* 0x0000000618037220 */ /* 0x000fe20000400000 */
[----:B------:R-:W-:Y:S02]  /*6120*/  HADD2.F32 R6, -RZ, R29.H1_H1 ;  /* 0x3000001dff067230 */ /* 0x000fe40000004100 */
[----:B------:R-:W-:Y:S01]  /*6130*/  FFMA R2, R26, R4, R2 ;  /* 0x000000041a027223 */ /* 0x000fe20000000002 */
[----:B------:R-:W-:Y:S01]  /*6140*/  FMUL R7, R24, R7 ;  /* 0x0000000718077220 */ /* 0x000fe20000400000 */
[----:B------:R-:W-:Y:S01]  /*6150*/  FFMA R3, R26, R5, R3 ;  /* 0x000000051a037223 */ /* 0x000fe20000000003 */
[C---:B------:R-:W-:Y:S01]  /*6160*/  FMUL R4, R24.reuse, R8 ;  /* 0x0000000818047220 */ /* 0x040fe20000400000 */
[----:B------:R-:W-:Y:S01]  /*6170*/  FMUL R5, R24, R9 ;  /* 0x0000000918057220 */ /* 0x000fe20000400000 */
[----:B------:R-:W-:Y:S01]  /*6180*/  F2FP.F16.F32.PACK_AB R32, R2, R0 ;  /* 0x000000000220723e */ /* 0x000fe200000000ff */
[C---:B------:R-:W-:Y:S01]  /*6190*/  FFMA R7, R26.reuse, R6, R7 ;  /* 0x000000061a077223 */ /* 0x040fe20000000007 */
[----:B------:R-:W-:Y:S02]  /*61a0*/  HADD2.F32 R0, -RZ, R30.H1_H1 ;  /* 0x3000001eff007230 */ /* 0x000fe40000004100 */
[----:B------:R-:W-:Y:S01]  /*61b0*/  FFMA R4, R26, R20, R4 ;  /* 0x000000141a047223 */ /* 0x000fe20000000004 */
[--C-:B------:R-:W-:Y:S02]  /*61c0*/  HADD2.F32 R2, -RZ, R31.reuse.H0_H0 ;  /* 0x2000001fff027230 */ /* 0x100fe40000004100 */
[----:B------:R-:W-:Y:S01]  /*61d0*/  FMUL R6, R24, R10 ;  /* 0x0000000a18067220 */ /* 0x000fe20000400000 */
[----:B------:R-:W-:Y:S01]  /*61e0*/  F2FP.F16.F32.PACK_AB R33, R7, R3 ;  /* 0x000000030721723e */ /* 0x000fe200000000ff */
[----:B------:R-:W-:Y:S02]  /*61f0*/  HADD2.F32 R3, -RZ, R31.H1_H1 ;  /* 0x3000001fff037230 */ /* 0x000fe40000004100 */
[----:B------:R-:W-:Y:S01]  /*6200*/  FFMA R5, R26, R0, R5 ;  /* 0x000000001a057223 */ /* 0x000fe20000000005 */
[C---:B------:R-:W-:Y:S01]  /*6210*/  FMUL R11, R24.reuse, R11 ;  /* 0x0000000b180b7220 */ /* 0x040fe20000400000 */
[--C-:B----4-:R-:W-:Y:S02]  /*6220*/  HADD2.F32 R7, -RZ, R36.reuse.H0_H0 ;  /* 0x20000024ff077230 */ /* 0x110fe40000004100 */
[C---:B------:R-:W-:Y:S01]  /*6230*/  FMUL R8, R24.reuse, R12 ;  /* 0x0000000c18087220 */ /* 0x040fe20000400000 */
[----:B------:R-:W-:Y:S02]  /*6240*/  HADD2.F32 R0, -RZ, R36.H1_H1 ;  /* 0x30000024ff007230 */ /* 0x000fe40000004100 */
[----:B------:R-:W-:Y:S01]  /*6250*/  FMUL R9, R24, R13 ;  /* 0x0000000d18097220 */ /* 0x000fe20000400000 */
[C---:B------:R-:W-:Y:S01]  /*6260*/  FFMA R6, R26.reuse, R2, R6 ;  /* 0x000000021a067223 */ /* 0x040fe20000000006 */
[C---:B------:R-:W-:Y:S01]  /*6270*/  FFMA R11, R26.reuse, R3, R11 ;  /* 0x000000031a0b7223 */ /* 0x040fe2000000000b */
[C---:B------:R-:W-:Y:S01]  /*6280*/  FFMA R8, R26.reuse, R7, R8 ;  /* 0x000000071a087223 */ /* 0x040fe20000000008 */
[----:B------:R-:W-:Y:S01]  /*6290*/  FFMA R9, R26, R0, R9 ;  /* 0x000000001a097223 */ /* 0x000fe20000000009 */
[--C-:B------:R-:W-:Y:S02]  /*62a0*/  HADD2.F32 R2, -RZ, R37.reuse.H0_H0 ;  /* 0x20000025ff027230 */ /* 0x100fe40000004100 */
[C---:B------:R-:W-:Y:S01]  /*62b0*/  FMUL R10, R24.reuse, R14 ;  /* 0x0000000e180a7220 */ /* 0x040fe20000400000 */
[----:B------:R-:W-:Y:S02]  /*62c0*/  HADD2.F32 R0, -RZ, R37.H1_H1 ;  /* 0x30000025ff007230 */ /* 0x000fe40000004100 */
[----:B------:R-:W-:Y:S01]  /*62d0*/  FMUL R15, R24, R15 ;  /* 0x0000000f180f7220 */ /* 0x000fe20000400000 */
[----:B------:R-:W-:Y:S01]  /*62e0*/  F2FP.F16.F32.PACK_AB R34, R5, R4 ;  /* 0x000000040522723e */ /* 0x000fe200000000ff */
[----:B------:R-:W-:Y:S01]  /*62f0*/  FFMA R10, R26, R2, R10 ;  /* 0x000000021a0a7223 */ /* 0x000fe2000000000a */
[----:B------:R-:W-:Y:S01]  /*6300*/  FMUL R12, R24, R16 ;  /* 0x00000010180c7220 */ /* 0x000fe20000400000 */
[----:B------:R-:W-:Y:S01]  /*6310*/  FFMA R15, R26, R0, R15 ;  /* 0x000000001a0f7223 */ /* 0x000fe2000000000f */
[--C-:B------:R-:W-:Y:S01]  /*6320*/  HADD2.F32 R0, -RZ, R38.reuse.H0_H0 ;  /* 0x20000026ff007230 */ /* 0x100fe20000004100 */
[----:B------:R-:W-:Y:S01]  /*6330*/  MOV R5, UR46 ;  /* 0x0000002e00057c02 */ /* 0x000fe20008000f00 */
[----:B------:R-:W-:Y:S02]  /*6340*/  HADD2.F32 R2, -RZ, R38.H1_H1 ;  /* 0x30000026ff027230 */ /* 0x000fe40000004100 */
[C---:B------:R-:W-:Y:S01]  /*6350*/  FMUL R13, R24.reuse, R17 ;  /* 0x00000011180d7220 */ /* 0x040fe20000400000 */
[--C-:B------:R-:W-:Y:S02]  /*6360*/  HADD2.F32 R3, -RZ, R39.reuse.H0_H0 ;  /* 0x20000027ff037230 */ /* 0x100fe40000004100 */
[C---:B------:R-:W-:Y:S01]  /*6370*/  FMUL R14, R24.reuse, R18 ;  /* 0x00000012180e7220 */ /* 0x040fe20000400000 */
[----:B------:R-:W-:Y:S02]  /*6380*/  HADD2.F32 R4, -RZ, R39.H1_H1 ;  /* 0x30000027ff047230 */ /* 0x000fe40000004100 */
[----:B------:R-:W-:Y:S01]  /*6390*/  FMUL R19, R24, R19 ;  /* 0x0000001318137220 */ /* 0x000fe20000400000 */
[C---:B------:R-:W-:Y:S01]  /*63a0*/  FFMA R12, R26.reuse, R0, R12 ;  /* 0x000000001a0c7223 */ /* 0x040fe2000000000c */
[----:B------:R-:W-:Y:S01]  /*63b0*/  LEA R5, R5, R44, 0xb ;  /* 0x0000002c05057211 */ /* 0x000fe200078e58ff */
[C---:B------:R-:W-:Y:S01]  /*63c0*/  FFMA R13, R26.reuse, R2, R13 ;  /* 0x000000021a0d7223 */ /* 0x040fe2000000000d */
[C---:B------:R-:W-:Y:S01]  /*63d0*/  FFMA R14, R26.reuse, R3, R14 ;  /* 0x000000031a0e7223 */ /* 0x040fe2000000000e */
[----:B------:R-:W-:Y:S01]  /*63e0*/  FFMA R19, R26, R4, R19 ;  /* 0x000000041a137223 */ /* 0x000fe20000000013 */
[----:B------:R-:W-:Y:S02]  /*63f0*/  F2FP.F16.F32.PACK_AB R35, R11, R6 ;  /* 0x000000060b23723e */ /* 0x000fe400000000ff */
[----:B------:R-:W-:Y:S02]  /*6400*/  LEA R5, R5, UR44, 0x1 ;  /* 0x0000002c05057c11 */ /* 0x000fe4000f8e08ff */
[----:B------:R-:W-:Y:S02]  /*6410*/  F2FP.F16.F32.PACK_AB R8, R9, R8 ;  /* 0x000000080908723e */ /* 0x000fe400000000ff */
[----:B------:R-:W-:Y:S01]  /*6420*/  F2FP.F16.F32.PACK_AB R9, R15, R10 ;  /* 0x0000000a0f09723e */ /* 0x000fe200000000ff */
[----:B------:R1:W-:Y:S01]  /*6430*/  STSM.16.M88.4 [R5+0x200], R32 ;  /* 0x0002002005007844 */ /* 0x0003e20000000200 */
[----:B------:R-:W-:Y:S02]  /*6440*/  F2FP.F16.F32.PACK_AB R10, R13, R12 ;  /* 0x0000000c0d0a723e */ /* 0x000fe400000000ff */
[----:B------:R-:W-:Y:S02]  /*6450*/  F2FP.F16.F32.PACK_AB R11, R19, R14 ;  /* 0x0000000e130b723e */ /* 0x000fe400000000ff */
[----:B------:R-:W-:Y:S05]  /*6460*/  IADD3 R0, PT, PT, R62, 0x200, R5 ;  /* 0x000002003e007810 */ /* 0x000fea0007ffe005 */
[----:B------:R1:W-:Y:S01]  /*6470*/  STSM.16.M88.4 [R0], R8 ;  /* 0x0000000800007844 */ /* 0x0003e20000000200 */
[----:B------:R-:W-:Y:S01]  /*6480*/  @!PT LDS RZ, [RZ] ;  /* 0x00000000fffff984 */ /* 0x000fe20000000800 */
[----:B------:R-:W-:Y:S01]  /*6490*/  @!PT LDS RZ, [RZ] ;  /* 0x00000000fffff984 */ /* 0x000fe20000000800 */
[----:B------:R-:W-:Y:S01]  /*64a0*/  @!PT LDS RZ, [RZ] ;  /* 0x00000000fffff984 */ /* 0x000fe20000000800 */
[----:B------:R-:W-:Y:S01]  /*64b0*/  @!PT LDS RZ, [RZ] ;  /* 0x00000000fffff984 */ /* 0x000fe20000000800 */
[----:B------:R2:W-:Y:S07]  /*64c0*/  MEMBAR.ALL.CTA ;  /* 0x0000000000007992 */ /* 0x0005ee0000008000 */
[----:B--2---:R-:W2:Y:S02]  /*64d0*/  FENCE.VIEW.ASYNC.S ;  /* 0x00000000000073c6 */ /* 0x004ea40000000000 */
[----:B--2---:R-:W-:Y:S06]  /*64e0*/  BAR.SYNC.DEFER_BLOCKING 0x1, 0x80 ;  /* 0x0042000000007b1d */ /* 0x004fec0000010000 */
[----:B------:R-:W-:Y:S05]  /*64f0*/  @P0 BRA `(.L_x_101) ;  /* 0x0000000000200947 */ /* 0x000fea0003800000 */
[----:B------:R-:W2:Y:S01]  /*6500*/  LDCU.64 UR6, c[0x0][0x348] ;  /* 0x00006900ff0677ac */ /* 0x000ea20008000a00 */
[----:B------:R-:W-:Y:S01]  /*6510*/  ULEA UR5, UR46, UR44, 0xc ;  /* 0x0000002c2e057291 */ /* 0x000fe2000f8e60ff */
[----:B------:R-:W-:Y:S03]  /*6520*/  UMOV UR51, UR36 ;  /* 0x0000002400337c82 */ /* 0x000fe60008000000 */
[----:B------:R-:W-:Y:S02]  /*6530*/  UIADD3 UR48, UPT, UPT, UR5, 0x200, URZ ;  /* 0x0000020005307890 */ /* 0x000fe4000fffe0ff */
[----:B--2---:R-:W-:Y:S04]  /*6540*/  UIADD3 UR4, UP0, UPT, UR6, 0x680, URZ ;  /* 0x0000068006047890 */ /* 0x004fe8000ff1e0ff */
[----:B------:R-:W-:Y:S09]  /*6550*/  UIADD3.X UR5, UPT, UPT, URZ, UR7, URZ, UP0, !UPT ;  /* 0x00000007ff057290 */ /* 0x000ff200087fe4ff */
[----:B------:R2:W-:Y:S02]  /*6560*/  UTMASTG.3D [UR48], [UR4] ;  /* 0x00000030040073b5 */ /* 0x0005e40008010000 */
[----:B--2---:R0:W-:Y:S02]  /*6570*/  UTMACMDFLUSH ;  /* 0x00000000000079b7 */ /* 0x0041e40000000000 */
.L_x_101:
[----:B------:R-:W-:Y:S05]  /*6580*/  BSYNC.RECONVERGENT B0 ;  /* 0x0000000000007941 */ /* 0x000fea0003800200 */
.L_x_100:
[----:B------:R-:W-:Y:S01]  /*6590*/  UIADD3 UR47, UPT, UPT, UR46, 0x1, URZ ;  /* 0x000000012e2f7890 */ /* 0x000fe2000fffe0ff */
[----:B------:R-:W-:Y:S03]  /*65a0*/  BSSY.RECONVERGENT B0, `(.L_x_102) ;  /* 0x0000005000007945 */ /* 0x000fe60003800200 */
[----:B------:R-:W-:Y:S04]  /*65b0*/  UISETP.NE.AND UP0, UPT, UR47, 0x3, UPT ;  /* 0x000000032f00788c */ /* 0x000fe8000bf05270 */
[----:B------:R-:W-:Y:S01]  /*65c0*/  USEL UR45, UR47, URZ, UP0 ;  /* 0x000000ff2f2d7287 */ /* 0x000fe20008000000 */
[----:B------:R-:W-:Y:S11]  /*65d0*/  @P0 BRA `(.L_x_103) ;  /* 0x0000000000040947 */ /* 0x000ff60003800000 */
[----:B------:R-:W-:Y:S04]  /*65e0*/  DEPBAR.LE SB0, 0x1 ;  /* 0x000080400000791a */ /* 0x000fe80000000000 */
.L_x_103:
[----:B------:R-:W-:Y:S05]  /*65f0*/  BSYNC.RECONVERGENT B0 ;  /* 0x0000000000007941 */ /* 0x000fea0003800200 */
.L_x_102:
[----:B------:R-:W-:Y:S01]  /*6600*/  BAR.SYNC.DEFER_BLOCKING 0x1, 0x80 ;  /* 0x0042000000007b1d */ /* 0x000fe20000010000 */
[----:B------:R-:W-:Y:S01]  /*6610*/  ISETP.NE.AND P1, PT, R61, RZ, PT ;  /* 0x000000ff3d00720c */ /* 0x000fe20003f25270 */
[----:B------:R-:W-:Y:S01]  /*6620*/  UISETP.NE.AND UP0, UPT, UR53, URZ, UPT ;  /* 0x000000ff3500728c */ /* 0x000fe2000bf05270 */
[----:B------:R-:W-:Y:S11]  /*6630*/  LEA R2, R64, UR44, 0x3 ;  /* 0x0000002c40027c11 */ /* 0x000ff6000f8e18ff */
[----:B------:R-:W-:Y:S01]  /*6640*/  @P1 SHF.L.U32 R3, R63, 0x1f, RZ ;  /* 0x0000001f3f031819 */ /* 0x000fe200000006ff */
[----:B------:R-:W-:Y:S06]  /*6650*/  BRA.U !UP0, `(.L_x_104) ;  /* 0x0000000108247547 */ /* 0x000fec000b800000 */
[----:B------:R-:W-:Y:S01]  /*6660*/  IMAD.U32 R4, RZ, RZ, UR52 ;  /* 0x00000034ff047e24 */ /* 0x000fe2000f8e00ff */
[----:B-1----:R-:W-:Y:S01]  /*6670*/  MOV R0, UR54 ;  /* 0x0000003600007c02 */ /* 0x002fe20008000f00 */
[----:B------:R-:W-:Y:S03]  /*6680*/  UIADD3 UR4, UPT, UPT, UR52, 0x1, URZ ;  /* 0x0000000134047890 */ /* 0x000fe6000fffe0ff */
[----:B------:R-:W-:Y:S01]  /*6690*/  @P1 LEA R4, R4, UR44, 0x3 ;  /* 0x0000002c04041c11 */ /* 0x000fe2000f8e18ff */
[----:B------:R-:W-:Y:S04]  /*66a0*/  UISETP.NE.AND UP0, UPT, UR4, 0x3, UPT ;  /* 0x000000030400788c */ /* 0x000fe8000bf05270 */
[----:B------:R-:W-:Y:S01]  /*66b0*/  @P1 VIADD R4, R4, 0x48 ;  /* 0x0000004804041836 */ /* 0x000fe20000000000 */
[----:B------:R-:W-:Y:S04]  /*66c0*/  USEL UR52, UR4, URZ, UP0 ;  /* 0x000000ff04347287 */ /* 0x000fe80008000000 */
[----:B------:R-:W-:Y:S04]  /*66d0*/  @P1 PRMT R0, R0, 0x654, R4 ;  /* 0x0000065400001816 */ /* 0x000fe80000000004 */
[----:B------:R2:W-:Y:S04]  /*66e0*/  @P1 SYNCS.ARRIVE.TRANS64.RED.A1T0 RZ, [R0+URZ], RZ ;  /* 0x000000ff00ff19a7 */ /* 0x0005e800081004ff */
.L_x_104:
[----:B------:R-:W3:Y:S01]  /*66f0*/  @P1 SYNCS.PHASECHK.TRANS64.TRYWAIT P0, [R2+URZ+0x30], R3 ;  /* 0x00003003020015a7 */ /* 0x000ee200080011ff */
[----:B------:R-:W-:Y:S01]  /*6700*/  BSSY B1, `(.L_x_105) ;  /* 0x0000013000017945 */ /* 0x000fe20003800000 */
[----:B---3--:R-:W-:Y:S03]  /*6710*/  @P1 SEL R65, RZ, 0x1, !P0 ;  /* 0x00000001ff411807 */ /* 0x008fe60004000000 */
[----:B------:R-:W-:Y:S05]  /*6720*/  @!P1 BRA `(.L_x_106) ;  /* 0x0000000000409947 */ /* 0x000fea0003800000 */
[----:B------:R-:W-:Y:S01]  /*6730*/  ISETP.NE.AND P1, PT, R66, RZ, PT ;  /* 0x000000ff4200720c */ /* 0x000fe20003f25270 */
[----:B------:R-:W-:Y:S01]  /*6740*/  BSSY B0, `(.L_x_107) ;  /* 0x0000009000007945 */ /* 0x000fe20003800000 */
[----:B------:R-:W-:Y:S11]  /*6750*/  ISETP.NE.AND P0, PT, R65, RZ, PT ;  /* 0x000000ff4100720c */ /* 0x000ff60003f05270 */
[----:B------:R-:W-:Y:S05]  /*6760*/  @P1 IMAD R3, R64, 0x800, R44 ;  /* 0x0000080040031824 */ /* 0x000fea00078e022c */
[----:B------:R-:W-:Y:S05]  /*6770*/  @P1 LEA R3, R3, UR44, 0x1 ;  /* 0x0000002c03031c11 */ /* 0x000fea000f8e08ff */
[----:B-12---:R-:W-:Y:S01]  /*6780*/  @P1 IMAD.IADD R0, R62, 0x1, R3 ;  /* 0x000000013e001824 */ /* 0x006fe200078e0203 */
[----:B------:R-:W-:Y:S06]  /*6790*/  @P0 BRA `(.L_x_108) ;  /* 0x00000000000c0947 */ /* 0x000fec0003800000 */
[----:B------:R-:W-:Y:S04]  /*67a0*/  SHF.L.U32 R63, R63, 0x1f, RZ ;  /* 0x0000001f3f3f7819 */ /* 0x000fe800000006ff */
[----:B------:R-:W1:Y:S02]  /*67b0*/  SYNCS.PHASECHK.TRANS64.TRYWAIT P0, [R2+URZ+0x30], R63 ;  /* 0x0000303f020075a7 */ /* 0x000e6400080011ff */
[----:B-1----:R-:W-:Y:S05]  /*67c0*/  @!P0 BRA `(.L_x_109) ;  /* 0x0000001400388947 */ /* 0x002fea0003800000 */
.L_x_108:
[----:B------:R-:W-:Y:S05]  /*67d0*/  BSYNC B0 ;  /* 0x0000000000007941 */ /* 0x000fea0003800000 */
.L_x_107:
[----:B------:R-:W-:Y:S11]  /*67e0*/  ISETP.NE.AND P0, PT, R66, RZ, PT ;  /* 0x000000ff4200720c */ /* 0x000ff60003f05270 */
[----:B------:R-:W-:Y:S02]  /*67f0*/  @!UPT UIADD3 URZ, UPT, UPT, URZ, URZ, URZ ;  /* 0x000000fffffff290 */ /* 0x000fe4000fffe0ff */
[----:B------:R-:W-:Y:S05]  /*6800*/  @P0 WARPSYNC.ALL ;  /* 0x0000000000000948 */ /* 0x000fea0003800000 */
[----:B------:R3:W4:Y:S04]  /*6810*/  @P0 LDSM.16.M88.4 R28, [R3+0x200] ;  /* 0x00020000031c083b */ /* 0x0007280000000200 */
[----:B------:R3:W2:Y:S02]  /*6820*/  @P0 LDSM.16.M88.4 R36, [R0+0x200] ;  /* 0x000200000024083b */ /* 0x0006a40000000200 */
.L_x_106:
[----:B------:R-:W-:Y:S05]  /*6830*/  BSYNC B1 ;  /* 0x0000000000017941 */ /* 0x000fea0003800000 */
.L_x_105:
[----:B-123--:R-:W-:Y:S05]  /*6840*/  VIADD R0, R25, 0x20 ;  /* 0x0000002019007836 */ /* 0x00efea0000000000 */
[----:B------:R-:W-:Y:S04]  /*6850*/  SHF.R.U32.HI R0, RZ, 0x15, R0 ;  /* 0x00000015ff007819 */ /* 0x000fe80000011600 */
[----:B------:R-:W-:Y:S11]  /*6860*/  LOP3.LUT P0, RZ, R0, 0x3, R46, 0x48, !PT ;  /* 0x0000000300ff7812 */ /* 0x000ff6000780482e */
[----:B------:R-:W-:Y:S02]  /*6870*/  @!UPT UIADD3 URZ, UPT, UPT, URZ, URZ, URZ ;  /* 0x000000fffffff290 */ /* 0x000fe4000fffe0ff */
[----:B------:R-:W-:Y:S05]  /*6880*/  @!P0 BRA `(.L_x_110) ;  /* 0x0000000000408947 */ /* 0x000fea0003800000 */
[----:B------:R-:W1:Y:S01]  /*6890*/  LDCU.64 UR8, c[0x4][0x70] ;  /* 0x01000e00ff0877ac */ /* 0x000e620008000a00 */
[----:B------:R-:W-:Y:S01]  /*68a0*/  MOV R3, 0x0 ;  /* 0x0000000000037802 */ /* 0x000fe20000000f00 */
[----:B------:R-:W-:Y:S02]  /*68b0*/  HFMA2 R12, -RZ, RZ, 0, 5.9604644775390625e-08 ;  /* 0x00000001ff0c7431 */ /* 0x000fe400000001ff */
[----:B------:R-:W-:Y:S02]  /*68c0*/  IMAD.MOV.U32 R8, RZ, RZ, 0x192 ;  /* 0x00000192ff087424 */ /* 0x000fe400078e00ff */
[----:B------:R-:W-:Y:S01]  /*68d0*/  IMAD.MOV.U32 R13, RZ, RZ, RZ ;  /* 0x000000ffff0d7224 */ /* 0x000fe200078e00ff */
[----:B------:R-:W2:Y:S01]  /*68e0*/  LDCU.64 UR6, c[0x4][0x78] ;  /* 0x01000f00ff0677ac */ /* 0x000ea20008000a00 */
[----:B------:R-:W3:Y:S01]  /*68f0*/  LDC.64 R2, c[0x4][R3] ;  /* 0x0100000003027b82 */ /* 0x000ee20000000a00 */
[----:B------:R-:W5:Y:S01]  /*6900*/  LDCU.64 UR4, c[0x4][0x10] ;  /* 0x01000200ff0477ac */ /* 0x000f620008000a00 */
[----:B-1----:R-:W-:Y:S01]  /*6910*/  MOV R5, UR9 ;  /* 0x0000000900057c02 */ /* 0x002fe20008000f00 */
[----:B------:R-:W-:Y:S01]  /*6920*/  IMAD.U32 R4, RZ, RZ, UR8 ;  /* 0x00000008ff047e24 */ /* 0x000fe2000f8e00ff */
[----:B--2---:R-:W-:Y:S01]  /*6930*/  MOV R7, UR7 ;  /* 0x0000000700077c02 */ /* 0x004fe20008000f00 */
[----:B------:R-:W-:Y:S01]  /*6940*/  IMAD.U32 R6, RZ, RZ, UR6 ;  /* 0x00000006ff067e24 */ /* 0x000fe2000f8e00ff */
[----:B-----5:R-:W-:Y:S01]  /*6950*/  MOV R11, UR5 ;  /* 0x00000005000b7c02 */ /* 0x020fe20008000f00 */
[----:B------:R-:W-:Y:S02]  /*6960*/  IMAD.U32 R10, RZ, RZ, UR4 ;  /* 0x00000004ff0a7e24 */ /* 0x000fe4000f8e00ff */
[----:B------:R-:W-:Y:S07]  /*6970*/  LEPC R20, `(.L_x_110) ;  /* 0x000000001014794e */ /* 0x000fee0000000000 */
[----:B---34-:R-:W-:Y:S05]  /*6980*/  CALL.ABS.NOINC R2 ;  /* 0x0000000002007343 */ /* 0x018fea0003c00000 */
.L_x_110:
[----:B------:R-:W-:Y:S01]  /*6990*/  ISETP.NE.AND P0, PT, R55, RZ, PT ;  /* 0x000000ff3700720c */ /* 0x000fe20003f05270 */
[----:B------:R-:W-:Y:S05]  /*69a0*/  WARPSYNC.ALL ;  /* 0x0000000000007948 */ /* 0x000fea0003800000 */
[----:B------:R-:W-:Y:S01]  /*69b0*/  R2UR UR4, R25 ;  /* 0x00000000190472ca */ /* 0x000fe200000e0000 */
[--C-:B----4-:R-:W-:Y:S01]  /*69c0*/  HADD2.F32 R20, -RZ, R28.reuse.H0_H0 ;  /* 0x2000001cff147230 */ /* 0x110fe20000004100 */
[----:B------:R-:W-:Y:S01]  /*69d0*/  BSSY.RECONVERGENT B0, `(.L_x_111) ;  /* 0x0000056000007945 */ /* 0x000fe20003800200 */
[----:B------:R-:W-:Y:S02]  /*69e0*/  HADD2.F32 R21, -RZ, R28.H1_H1 ;  /* 0x3000001cff157230 */ /* 0x000fe40000004100 */
[--C-:B------:R-:W-:Y:S02]  /*69f0*/  HADD2.F32 R25, -RZ, R29.reuse.H0_H0 ;  /* 0x2000001dff197230 */ /* 0x100fe40000004100 */
[----:B------:R-:W-:Y:S02]  /*6a00*/  HADD2.F32 R28, -RZ, R30.H0_H0 ;  /* 0x2000001eff1c7230 */ /* 0x000fe40000004100 */
[--C-:B------:R-:W-:Y:S02]  /*6a10*/  HADD2.F32 R32, -RZ, R36.reuse.H0_H0 ;  /* 0x20000024ff207230 */ /* 0x100fe40000004100 */
[----:B------:R-:W-:Y:S02]  /*6a20*/  HADD2.F32 R33, -RZ, R36.H1_H1 ;  /* 0x30000024ff217230 */ /* 0x000fe40000004100 */
[----:B------:R-:W1:Y:S01]  /*6a30*/  LDTM.16dp256bit.x4 R4, tmem[UR4+0x20] ;  /* 0x00002004000479ee */ /* 0x000e620008120000 */
[----:B------:R-:W-:Y:S01]  /*6a40*/  NOP ;  /* 0x0000000000007918 */ /* 0x000fe20000000000 */
[----:B------:R-:W-:Y:S01]  /*6a50*/  R2UR UR4, R27 ;  /* 0x000000001b0472ca */ /* 0x000fe200000e0000 */
[----:B------:R-:W-:Y:S02]  /*6a60*/  HADD2.F32 R27, -RZ, R29.H1_H1 ;  /* 0x3000001dff1b7230 */ /* 0x000fe40000004100 */
[----:B------:R-:W-:Y:S02]  /*6a70*/  HADD2.F32 R29, -RZ, R30.H1_H1 ;  /* 0x3000001eff1d7230 */ /* 0x000fe40000004100 */
[--C-:B------:R-:W-:Y:S02]  /*6a80*/  HADD2.F32 R30, -RZ, R31.reuse.H0_H0 ;  /* 0x2000001fff1e7230 */ /* 0x100fe40000004100 */
[----:B------:R-:W-:Y:S02]  /*6a90*/  HADD2.F32 R31, -RZ, R31.H1_H1 ;  /* 0x3000001fff1f7230 */ /* 0x000fe40000004100 */
[--C-:B------:R-:W-:Y:S02]  /*6aa0*/  HADD2.F32 R34, -RZ, R37.reuse.H0_H0 ;  /* 0x20000025ff227230 */ /* 0x100fe40000004100 */
[----:B------:R-:W-:Y:S02]  /*6ab0*/  HADD2.F32 R35, -RZ, R37.H1_H1 ;  /* 0x30000025ff237230 */ /* 0x000fe40000004100 */
[----:B------:R-:W-:Y:S01]  /*6ac0*/  UIADD3 UR4, UPT, UPT, UR4, 0xb0, URZ ;  /* 0x000000b004047890 */ /* 0x000fe2000fffe0ff */
[--C-:B------:R-:W-:Y:S02]  /*6ad0*/  HADD2.F32 R36, -RZ, R38.reuse.H0_H0 ;  /* 0x20000026ff247230 */ /* 0x100fe40000004100 */
[----:B------:R-:W-:Y:S01]  /*6ae0*/  HADD2.F32 R37, -RZ, R38.H1_H1 ;  /* 0x30000026ff257230 */ /* 0x000fe20000004100 */
[----:B------:R-:W-:Y:S01]  /*6af0*/  UPRMT UR4, UR54, 0x654, UR4 ;  /* 0x0000065436047896 */ /* 0x000fe20008000004 */
[--C-:B------:R-:W-:Y:S02]  /*6b00*/  HADD2.F32 R38, -RZ, R39.reuse.H0_H0 ;  /* 0x20000027ff267230 */ /* 0x100fe40000004100 */
[----:B------:R-:W-:Y:S02]  /*6b10*/  HADD2.F32 R39, -RZ, R39.H1_H1 ;  /* 0x30000027ff277230 */ /* 0x000fe40000004100 */
[C---:B-1----:R-:W-:Y:S01]  /*6b20*/  FMUL R4, R24.reuse, R4 ;  /* 0x0000000418047220 */ /* 0x042fe20000400000 */
[C---:B------:R-:W-:Y:S01]  /*6b30*/  FMUL R5, R24.reuse, R5 ;  /* 0x0000000518057220 */ /* 0x040fe20000400000 */
[C---:B------:R-:W-:Y:S01]  /*6b40*/  FMUL R6, R24.reuse, R6 ;  /* 0x0000000618067220 */ /* 0x040fe20000400000 */
[----:B------:R-:W-:Y:S01]  /*6b50*/  FMUL R7, R24, R7 ;  /* 0x0000000718077220 */ /* 0x000fe20000400000 */
[----:B------:R-:W-:Y:S01]  /*6b60*/  SYNCS.ARRIVE.TRANS64.RED.A1T0 RZ, [UR4], RZ ;  /* 0x000000ffffff79a7 */ /* 0x000fe20008100404 */
[C---:B------:R-:W-:Y:S01]  /*6b70*/  FFMA R4, R26.reuse, R20, R4 ;  /* 0x000000141a047223 */ /* 0x040fe20000000004 */
[C---:B------:R-:W-:Y:S01]  /*6b80*/  FFMA R5, R26.reuse, R21, R5 ;  /* 0x000000151a057223 */ /* 0x040fe20000000005 */
[C---:B------:R-:W-:Y:S01]  /*6b90*/  FFMA R6, R26.reuse, R25, R6 ;  /* 0x000000191a067223 */ /* 0x040fe20000000006 */
[----:B------:R-:W-:Y:S01]  /*6ba0*/  FFMA R7, R26, R27, R7 ;  /* 0x0000001b1a077223 */ /* 0x000fe20000000007 */
[C---:B------:R-:W-:Y:S01]  /*6bb0*/  FMUL R8, R24.reuse, R8 ;  /* 0x0000000818087220 */ /* 0x040fe20000400000 */
[C---:B------:R-:W-:Y:S01]  /*6bc0*/  FMUL R9, R24.reuse, R9 ;  /* 0x0000000918097220 */ /* 0x040fe20000400000 */
[----:B------:R-:W-:Y:S01]  /*6bd0*/  F2FP.F16.F32.PACK_AB R4, R5, R4 ;  /* 0x000000040504723e */ /* 0x000fe200000000ff */
[----:B------:R-:W-:Y:S01]  /*6be0*/  FMUL R10, R24, R10 ;  /* 0x0000000a180a7220 */ /* 0x000fe20000400000 */
[----:B------:R-:W-:Y:S01]  /*6bf0*/  F2FP.F16.F32.PACK_AB R5, R7, R6 ;  /* 0x000000060705723e */ /* 0x000fe200000000ff */
[C---:B------:R-:W-:Y:S01]  /*6c00*/  FFMA R8, R26.reuse, R28, R8 ;  /* 0x0000001c1a087223 */ /* 0x040fe20000000008 */
[----:B------:R-:W-:Y:S01]  /*6c10*/  FFMA R9, R26, R29, R9 ;  /* 0x0000001d1a097223 */ /* 0x000fe20000000009 */
[C---:B------:R-:W-:Y:S01]  /*6c20*/  FMUL R11, R24.reuse, R11 ;  /* 0x0000000b180b7220 */ /* 0x040fe20000400000 */
[C---:B------:R-:W-:Y:S01]  /*6c30*/  FMUL R0, R24.reuse, R12 ;  /* 0x0000000c18007220 */ /* 0x040fe20000400000 */
[----:B------:R-:W-:Y:S01]  /*6c40*/  FMUL R2, R24, R13 ;  /* 0x0000000d18027220 */ /* 0x000fe20000400000 */
[----:B------:R-:W-:Y:S01]  /*6c50*/  FFMA R10, R26, R30, R10 ;  /* 0x0000001e1a0a7223 */ /* 0x000fe2000000000a */
[----:B------:R-:W-:Y:S01]  /*6c60*/  FMUL R3, R24, R14 ;  /* 0x0000000e18037220 */ /* 0x000fe20000400000 */
[----:B------:R-:W-:Y:S01]  /*6c70*/  F2FP.F16.F32.PACK_AB R6, R9, R8 ;  /* 0x000000080906723e */ /* 0x000fe200000000ff */
[----:B------:R-:W-:Y:S01]  /*6c80*/  FFMA R11, R26, R31, R11 ;  /* 0x0000001f1a0b7223 */ /* 0x000fe2000000000b */
[C---:B------:R-:W-:Y:S01]  /*6c90*/  FMUL R15, R24.reuse, R15 ;  /* 0x0000000f180f7220 */ /* 0x040fe20000400000 */
[----:B------:R-:W-:Y:S01]  /*6ca0*/  FMUL R12, R24, R16 ;  /* 0x00000010180c7220 */ /* 0x000fe20000400000 */
[----:B------:R-:W-:Y:S01]  /*6cb0*/  FFMA R0, R26, R32, R0 ;  /* 0x000000201a007223 */ /* 0x000fe20000000000 */
[----:B------:R-:W-:Y:S01]  /*6cc0*/  MOV R8, UR45 ;  /* 0x0000002d00087c02 */ /* 0x000fe20008000f00 */
[----:B------:R-:W-:Y:S01]  /*6cd0*/  FMUL R13, R24, R17 ;  /* 0x00000011180d7220 */ /* 0x000fe20000400000 */
[----:B------:R-:W-:Y:S01]  /*6ce0*/  FFMA R2, R26, R33, R2 ;  /* 0x000000211a027223 */ /* 0x000fe20000000002 */
[----:B------:R-:W-:Y:S01]  /*6cf0*/  FMUL R14, R24, R18 ;  /* 0x00000012180e7220 */ /* 0x000fe20000400000 */
[C---:B------:R-:W-:Y:S01]  /*6d00*/  FFMA R3, R26.reuse, R34, R3 ;  /* 0x000000221a037223 */ /* 0x040fe20000000003 */
[----:B------:R-:W-:Y:S01]  /*6d10*/  FFMA R15, R26, R35, R15 ;  /* 0x000000231a0f7223 */ /* 0x000fe2000000000f */
[----:B------:R-:W-:Y:S01]  /*6d20*/  FMUL R19, R24, R19 ;  /* 0x0000001318137220 */ /* 0x000fe20000400000 */
[----:B------:R-:W-:Y:S01]  /*6d30*/  FFMA R12, R26, R36, R12 ;  /* 0x000000241a0c7223 */ /* 0x000fe2000000000c */
        /* <DEDUP_REMOVED lines=22> */
[----:B------:R-:W-:Y:S02]  /*6ea0*/  ULEA UR5, UR45, UR44, 0xc ;  /* 0x0000002c2d057291 */ /* 0x000fe4000f8e60ff */
[----:B------:R-:W-:Y:S02]  /*6eb0*/  UIADD3 UR9, UPT, UPT, UR49, 0x20, URZ ;  /* 0x0000002031097890 */ /* 0x000fe4000fffe0ff */
[----:B------:R-:W-:Y:S01]  /*6ec0*/  UIADD3 UR8, UPT, UPT, UR5, 0x200, URZ ;  /* 0x0000020005087890 */ /* 0x000fe2000fffe0ff */
[----:B------:R-:W-:Y:S01]  /*6ed0*/  UMOV UR10, UR50 ;  /* 0x00000032000a7c82 */ /* 0x000fe20008000000 */
[----:B------:R-:W-:Y:S01]  /*6ee0*/  UMOV UR11, UR36 ;  /* 0x00000024000b7c82 */ /* 0x000fe20008000000 */
[----:B--2---:R-:W-:Y:S04]  /*6ef0*/  UIADD3 UR4, UP0, UPT, UR6, 0x680, URZ ;  /* 0x0000068006047890 */ /* 0x004fe8000ff1e0ff */
[----:B------:R-:W-:Y:S09]  /*6f00*/  UIADD3.X UR5, UPT, UPT, URZ, UR7, URZ, UP0, !UPT ;  /* 0x00000007ff057290 */ /* 0x000ff200087fe4ff */
[----:B------:R2:W-:Y:S02]  /*6f10*/  UTMASTG.3D [UR8], [UR4] ;  /* 0x00000008040073b5 */ /* 0x0005e40008010000 */
[----:B--2---:R0:W-:Y:S02]  /*6f20*/  UTMACMDFLUSH ;  /* 0x00000000000079b7 */ /* 0x0041e40000000000 */
.L_x_112:
[----:B------:R-:W-:Y:S05]  /*6f30*/  BSYNC.RECONVERGENT B0 ;  /* 0x0000000000007941 */ /* 0x000fea0003800200 */
.L_x_111:
[----:B------:R-:W-:Y:S01]  /*6f40*/  UIADD3 UR4, UPT, UPT, UR45, 0x1, URZ ;  /* 0x000000012d047890 */ /* 0x000fe2000fffe0ff */
[----:B------:R-:W-:Y:S03]  /*6f50*/  BSSY.RECONVERGENT B0, `(.L_x_113) ;  /* 0x0000008000007945 */ /* 0x000fe60003800200 */
[----:B------:R-:W-:Y:S04]  /*6f60*/  UISETP.NE.AND UP0, UPT, UR4, 0x3, UPT ;  /* 0x000000030400788c */ /* 0x000fe8000bf05270 */
[----:B------:R-:W-:Y:S02]  /*6f70*/  UISETP.EQ.XOR UP1, UPT, UR47, 0x3, !UP0 ;  /* 0x000000032f00788c */ /* 0x000fe4000c722a70 */
[----:B------:R-:W-:Y:S02]  /*6f80*/  USEL UR46, UR4, URZ, UP0 ;  /* 0x000000ff042e7287 */ /* 0x000fe40008000000 */
[----:B------:R-:W-:Y:S04]  /*6f90*/  USEL UR5, URZ, 0x1, !UP1 ;  /* 0x00000001ff057887 */ /* 0x000fe8000c800000 */
[----:B------:R-:W-:Y:S01]  /*6fa0*/  ULOP3.LUT UR55, UR55, UR5, URZ, 0x3c, !UPT ;  /* 0x0000000537377292 */ /* 0x000fe2000f8e3cff */
[----:B------:R-:W-:Y:S11]  /*6fb0*/  @P0 BRA `(.L_x_114) ;  /* 0x0000000000040947 */ /* 0x000ff60003800000 */
[----:B------:R-:W-:Y:S04]  /*6fc0*/  DEPBAR.LE SB0, 0x1 ;  /* 0x000080400000791a */ /* 0x000fe80000000000 */
.L_x_114:
[----:B------:R-:W-:Y:S05]  /*6fd0*/  BSYNC.RECONVERGENT B0 ;  /* 0x0000000000007941 */ /* 0x000fea0003800200 */
.L_x_113:
[----:B------:R-:W-:Y:S01]  /*6fe0*/  BAR.SYNC.DEFER_BLOCKING 0x1, 0x80 ;  /* 0x0042000000007b1d */ /* 0x000fe20000010000 */
[----:B------:R-:W-:Y:S01]  /*6ff0*/  UISETP.NE.AND UP0, UPT, UR53, -0x2, UPT ;  /* 0xfffffffe3500788c */ /* 0x000fe2000bf05270 */
[----:B------:R-:W-:Y:S08]  /*7000*/  IADD3 R22, PT, PT, R22, 0x1, RZ ;  /* 0x0000000116167810 */ /* 0x000ff00007ffe0ff */
[----:B------:R-:W-:Y:S05]  /*7010*/  BRA.U !UP0, `(.L_x_115) ;  /* 0x0000000108287547 */ /* 0x000fea000b800000 */
[----:B------:R-:W-:Y:S01]  /*7020*/  ISETP.NE.AND P0, PT, R61, RZ, PT ;  /* 0x000000ff3d00720c */ /* 0x000fe20003f05270 */
[----:B------:R-:W-:Y:S01]  /*7030*/  IMAD.U32 R2, RZ, RZ, UR52 ;  /* 0x00000034ff027e24 */ /* 0x000fe2000f8e00ff */
[----:B------:R-:W-:Y:S01]  /*7040*/  UIADD3 UR4, UPT, UPT, UR52, 0x1, URZ ;  /* 0x0000000134047890 */ /* 0x000fe2000fffe0ff */
[----:B------:R-:W-:Y:S03]  /*7050*/  IMAD.U32 R0, RZ, RZ, UR54 ;  /* 0x00000036ff007e24 */ /* 0x000fe6000f8e00ff */
[----:B------:R-:W-:Y:S04]  /*7060*/  UISETP.NE.AND UP0, UPT, UR4, 0x3, UPT ;  /* 0x000000030400788c */ /* 0x000fe8000bf05270 */
[----:B------:R-:W-:Y:S03]  /*7070*/  USEL UR52, UR4, URZ, UP0 ;  /* 0x000000ff04347287 */ /* 0x000fe60008000000 */
[----:B------:R-:W-:Y:S05]  /*7080*/  @P0 LEA R2, R2, UR44, 0x3 ;  /* 0x0000002c02020c11 */ /* 0x000fea000f8e18ff */
[----:B------:R-:W-:Y:S05]  /*7090*/  @P0 VIADD R2, R2, 0x48 ;  /* 0x0000004802020836 */ /* 0x000fea0000000000 */
[----:B------:R-:W-:Y:S04]  /*70a0*/  @P0 PRMT R0, R0, 0x654, R2 ;  /* 0x0000065400000816 */ /* 0x000fe80000000002 */
[----:B------:R2:W-:Y:S03]  /*70b0*/  @P0 SYNCS.ARRIVE.TRANS64.RED.A1T0 RZ, [R0+URZ], RZ ;  /* 0x000000ff00ff09a7 */ /* 0x0005e600081004ff */
.L_x_115:
[----:B------:R-:W-:Y:S01]  /*70c0*/  R2UR UR6, R60 ;  /* 0x000000003c0672ca */ /* 0x000fe200000e0000 */
[----:B------:R-:W-:Y:S01]  /*70d0*/  UIADD3 UR53, UPT, UPT, UR53, 0x2, URZ ;  /* 0x0000000235357890 */ /* 0x000fe2000fffe0ff */
[----:B------:R-:W-:Y:S02]  /*70e0*/  R2UR UR5, R47 ;  /* 0x000000002f0572ca */ /* 0x000fe400000e0000 */
[----:B------:R-:W-:Y:S02]  /*70f0*/  R2UR UR4, R48 ;  /* 0x00000000300472ca */ /* 0x000fe400000e0000 */
[----:B------:R-:W-:Y:S02]  /*7100*/  R2UR UR36, R58 ;  /* 0x000000003a2472ca */ /* 0x000fe400000e0000 */
[----:B------:R-:W-:Y:S02]  /*7110*/  ISETP.NE.AND P0, PT, R51, 0x2, PT ;  /* 0x000000023300780c */ /* 0x000fe40003f05270 */
[----:B------:R-:W-:Y:S02]  /*7120*/  ISETP.NE.AND P1, PT, R22, 0x4, PT ;  /* 0x000000041600780c */ /* 0x000fe40003f25270 */
[----:B------:R-:W-:Y:S01]  /*7130*/  SEL R2, RZ, 0x1, P0 ;  /* 0x00000001ff027807 */ /* 0x000fe20000000000 */
[----:B------:R-:W-:Y:S01]  /*7140*/  UISETP.NE.AND UP0, UPT, UR6, URZ, UPT ;  /* 0x000000ff0600728c */ /* 0x000fe2000bf05270 */
[----:B--2---:R-:W-:Y:S01]  /*7150*/  SEL R0, RZ, 0x1, P1 ;  /* 0x00000001ff007807 */ /* 0x004fe20000800000 */
[----:B------:R-:W-:Y:S01]  /*7160*/  UIADD3 UR30, UPT, UPT, UR37, UR5, URZ ;  /* 0x00000005251e7290 */ /* 0x000fe2000fffe0ff */
[----:B------:R-:W-:Y:S01]  /*7170*/  LOP3.LUT R52, R52, R2, RZ, 0x3c, !PT ;  /* 0x0000000234347212 */ /* 0x000fe200078e3cff */
[----:B------:R-:W-:Y:S01]  /*7180*/  UIADD3 UR26, UPT, UPT, UR38, UR4, URZ ;  /* 0x00000004261a7290 */ /* 0x000fe2000fffe0ff */
[----:B------:R-:W-:Y:S02]  /*7190*/  LOP3.LUT R53, R53, R0, RZ, 0x3c, !PT ;  /* 0x0000000035357212 */ /* 0x000fe400078e3cff */
[----:B------:R-:W-:Y:S02]  /*71a0*/  SEL R51, R51, RZ, P0 ;  /* 0x000000ff33337207 */ /* 0x000fe40000000000 */
[----:B------:R-:W-:Y:S01]  /*71b0*/  SEL R22, R22, RZ, P1 ;  /* 0x000000ff16167207 */ /* 0x000fe20000800000 */
[----:B------:R-:W-:Y:S06]  /*71c0*/  BRA.U UP0, `(.L_x_116) ;  /* 0xffffffdd005c7547 */ /* 0x000fec000b83ffff */
[----:B------:R-:W-:-:S13]  /*71d0*/  R2UR UR4, R49 ;  /* 0x00000000310472ca */ /* 0x000fda00000e0000 */
[----:B------:R-:W-:-:S09]  /*71e0*/  UISETP.NE.AND UP0, UPT, UR4, URZ, UPT ;  /* 0x000000ff0400728c */ /* 0x000fd2000bf05270 */
[----:B------:R-:W-:Y:S05]  /*71f0*/  BRA.U !UP0, `(.L_x_117) ;  /* 0x0000000108487547 */ /* 0x000fea000b800000 */
[----:B------:R-:W2:Y:S02]  /*7200*/  LDCU.64 UR4, c[0x0][0x890] ;  /* 0x00011200ff0477ac */ /* 0x000ea40008000a00 */
[----:B--2---:R-:W-:-:S04]  /*7210*/  UISETP.NE.U32.AND UP0, UPT, UR4, URZ, UPT ;  /* 0x000000ff0400728c */ /* 0x004fc8000bf05070 */
[----:B------:R-:W-:-:S09]  /*7220*/  UISETP.NE.AND.EX UP0, UPT, UR5, URZ, UPT, UP0 ;  /* 0x000000ff0500728c */ /* 0x000fd2000bf05300 */
[----:B------:R-:W-:Y:S05]  /*7230*/  BRA.U UP0, `(.L_x_118) ;  /* 0x00000001000c7547 */ /* 0x000fea000b800000 */
[----:B------:R-:W-:-:S13]  /*7240*/  FSETP.NEU.AND P0, PT, R26, RZ, PT ;  /* 0x000000ff1a00720b */ /* 0x000fda0003f0d000 */
[----:B------:R-:W-:Y:S05]  /*7250*/  @!P0 EXIT ;  /* 0x000000000000894d */ /* 0x000fea0003800000 */
[----:B------:R-:W-:Y:S05]  /*7260*/  BRA `(.L_x_117) ;  /* 0x00000000002c7947 */ /* 0x000fea0003800000 */
.L_x_118:
[----:B------:R-:W-:Y:S01]  /*7270*/  ISETP.NE.AND P0, PT, R50, RZ, PT ;  /* 0x000000ff3200720c */ /* 0x000fe20003f05270 */
[----:B------:R-:W-:-:S12]  /*7280*/  BSSY.RECONVERGENT B0, `(.L_x_117) ;  /* 0x0000009000007945 */ /* 0x000fd80003800200 */
[----:B------:R-:W-:Y:S05]  /*7290*/  @P0 BRA `(.L_x_119) ;  /* 0x0000000000140947 */ /* 0x000fea0003800000 */
[----:B------:R-:W2:Y:S02]  /*72a0*/  LDCU.64 UR4, c[0x0][0x888] ;  /* 0x00011100ff0477ac */ /* 0x000ea40008000a00 */
[----:B--2---:R-:W-:-:S04]  /*72b0*/  ISETP.NE.U32.AND P0, PT, RZ, UR4, PT ;  /* 0x00000004ff007c0c */ /* 0x004fc8000bf05070 */
[----:B------:R-:W-:-:S13]  /*72c0*/  ISETP.NE.AND.EX P0, PT, RZ, UR5, PT, P0 ;  /* 0x00000005ff007c0c */ /* 0x000fda000bf05300 */
[----:B------:R-:W-:Y:S05]  /*72d0*/  @!P0 EXIT ;  /* 0x000000000000894d */ /* 0x000fea0003800000 */
[----:B------:R-:W-:Y:S05]  /*72e0*/  BRA `(.L_x_120) ;  /* 0x0000000000087947 */ /* 0x000fea0003800000 */
.L_x_119:
[----:B------:R-:W-:-:S13]  /*72f0*/  FSETP.NEU.AND P0, PT, R26, RZ, PT ;  /* 0x000000ff1a00720b */ /* 0x000fda0003f0d000 */
[----:B------:R-:W-:Y:S05]  /*7300*/  @!P0 EXIT ;  /* 0x000000000000894d */ /* 0x000fea0003800000 */
.L_x_120:
[----:B------:R-:W-:Y:S05]  /*7310*/  BSYNC.RECONVERGENT B0 ;  /* 0x0000000000007941 */ /* 0x000fea0003800200 */
.L_x_117:
[----:B------:R-:W-:Y:S01]  /*7320*/  ULEA UR4, UR52, UR44, 0x3 ;  /* 0x0000002c34047291 */ /* 0x000fe2000f8e18ff */
[----:B------:R-:W-:-:S04]  /*7330*/  DEPBAR.LE SB0, 0x0 ;  /* 0x000080000000791a */ /* 0x000fc80000000000 */
[----:B------:R-:W-:-:S04]  /*7340*/  UIADD3 UR4, UPT, UPT, UR4, 0x48, URZ ;  /* 0x0000004804047890 */ /* 0x000fc8000fffe0ff */
[----:B------:R-:W-:-:S09]  /*7350*/  UPRMT UR4, UR54, 0x654, UR4 ;  /* 0x0000065436047896 */ /* 0x000fd20008000004 */
[----:B------:R-:W-:Y:S01]  /*7360*/  SYNCS.ARRIVE.TRANS64.RED.A1T0 RZ, [UR4], RZ ;  /* 0x000000ffffff79a7 */ /* 0x000fe20008100404 */
[----:B------:R-:W-:Y:S05]  /*7370*/  EXIT ;  /* 0x000000000000794d */ /* 0x000fea0003800000 */
.L_x_24:
[----:B--2---:R2:W3:Y:S02]  /*7380*/  SYNCS.PHASECHK.TRANS64.TRYWAIT P0, [R0+URZ+0xe0], R2 ;  /* 0x0000e002000075a7 */ /* 0x0044e400080011ff */
[----:B---3--:R-:W-:Y:S05]  /*7390*/  @!P0 NANOSLEEP.SYNCS 0x989680 ;  /* 0x009896800000895d */ /* 0x008fea0003900000 */
[----:B------:R-:W3:Y:S02]  /*73a0*/  @!P0 SYNCS.PHASECHK.TRANS64 P0, [R0+URZ+0xe0], R2 ;  /* 0x0000e002000085a7 */ /* 0x000ee400080010ff */
[----:B---3--:R-:W-:Y:S05]  /*73b0*/  @!P0 BRA `(.L_x_24) ;  /* 0xfffffffc00f08947 */ /* 0x008fea000383ffff */
[----:B------:R-:W-:Y:S05]  /*73c0*/  BRA `(.L_x_121) ;  /* 0xffffffa400307947 */ /* 0x000fea000383ffff */
.L_x_27:
[----:B-1----:R-:W-:-:S07]  /*73d0*/  MOV R0, UR33 ;  /* 0x0000002100007c02 */ /* 0x002fce0008000f00 */
.L_x_122:
[----:B-1----:R1:W2:Y:S02]  /*73e0*/  SYNCS.PHASECHK.TRANS64.TRYWAIT P0, [R0+URZ+0x18], R3 ;  /* 0x00001803000075a7 */ /* 0x0022a400080011ff */
[----:B--2---:R-:W-:Y:S05]  /*73f0*/  @!P0 NANOSLEEP.SYNCS 0x989680 ;  /* 0x009896800000895d */ /* 0x004fea0003900000 */
[----:B------:R-:W2:Y:S02]  /*7400*/  @!P0 SYNCS.PHASECHK.TRANS64 P0, [R0+URZ+0x18], R3 ;  /* 0x00001803000085a7 */ /* 0x000ea400080010ff */
[----:B--2---:R-:W-:Y:S05]  /*7410*/  @!P0 BRA `(.L_x_122) ;  /* 0xfffffffc00f08947 */ /* 0x004fea000383ffff */
[----:B------:R-:W-:Y:S05]  /*7420*/  BRA `(.L_x_26) ;  /* 0xffffffa400787947 */ /* 0x000fea000383ffff */
.L_x_34:
[----:B-1----:R-:W-:-:S07]  /*7430*/  MOV R0, UR17 ;  /* 0x0000001100007c02 */ /* 0x002fce0008000f00 */
.L_x_123:
[----:B-1----:R1:W2:Y:S02]  /*7440*/  SYNCS.PHASECHK.TRANS64.TRYWAIT P0, [R0+URZ+0x18], R3 ;  /* 0x00001803000075a7 */ /* 0x0022a400080011ff */
[----:B--2---:R-:W-:Y:S05]  /*7450*/  @!P0 NANOSLEEP.SYNCS 0x989680 ;  /* 0x009896800000895d */ /* 0x004fea0003900000 */
[----:B------:R-:W2:Y:S02]  /*7460*/  @!P0 SYNCS.PHASECHK.TRANS64 P0, [R0+URZ+0x18], R3 ;  /* 0x00001803000085a7 */ /* 0x000ea400080010ff */
[----:B--2---:R-:W-:Y:S05]  /*7470*/  @!P0 BRA `(.L_x_123) ;  /* 0xfffffffc00f08947 */ /* 0x004fea000383ffff */
[----:B------:R-:W-:Y:S05]  /*7480*/  BRA `(.L_x_33) ;  /* 0xffffffa800347947 */ /* 0x000fea000383ffff */
.L_x_39:
[----:B-1----:R1:W2:Y:S02]  /*7490*/  SYNCS.PHASECHK.TRANS64.TRYWAIT P0, [R3+URZ+0x70], R0 ;  /* 0x00007000030075a7 */ /* 0x0022a400080011ff */
[----:B--2---:R-:W-:Y:S05]  /*74a0*/  @!P0 NANOSLEEP.SYNCS 0x989680 ;  /* 0x009896800000895d */ /* 0x004fea0003900000 */
[----:B------:R-:W2:Y:S02]  /*74b0*/  @!P0 SYNCS.PHASECHK.TRANS64 P0, [R3+URZ+0x70], R0 ;  /* 0x00007000030085a7 */ /* 0x000ea400080010ff */
[----:B--2---:R-:W-:Y:S05]  /*74c0*/  @!P0 BRA `(.L_x_39) ;  /* 0xfffffffc00f08947 */ /* 0x004fea000383ffff */
[----:B------:R-:W-:Y:S05]  /*74d0*/  BRA `(.L_x_124) ;  /* 0xffffffa800d87947 */ /* 0x000fea000383ffff */
.L_x_43:
[----:B------:R-:W-:-:S07]  /*74e0*/  MOV R0, UR4 ;  /* 0x0000000400007c02 */ /* 0x000fce0008000f00 */
.L_x_125:
[----:B-1----:R1:W2:Y:S02]  /*74f0*/  SYNCS.PHASECHK.TRANS64.TRYWAIT P0, [R0+URZ], R2 ;  /* 0x00000002000075a7 */ /* 0x0022a400080011ff */
[----:B--2---:R-:W-:Y:S05]  /*7500*/  @!P0 NANOSLEEP.SYNCS 0x989680 ;  /* 0x009896800000895d */ /* 0x004fea0003900000 */
[----:B------:R-:W2:Y:S02]  /*7510*/  @!P0 SYNCS.PHASECHK.TRANS64 P0, [R0+URZ], R2 ;  /* 0x00000002000085a7 */ /* 0x000ea400080010ff */
[----:B--2---:R-:W-:Y:S05]  /*7520*/  @!P0 BRA `(.L_x_125) ;  /* 0xfffffffc00f08947 */ /* 0x004fea000383ffff */
[----:B------:R-:W-:Y:S05]  /*7530*/  BRA `(.L_x_126) ;  /* 0xffffffb000847947 */ /* 0x000fea000383ffff */
.L_x_44:
[----:B------:R-:W-:-:S07]  /*7540*/  MOV R0, UR5 ;  /* 0x0000000500007c02 */ /* 0x000fce0008000f00 */
.L_x_127:
[----:B-1----:R1:W2:Y:S02]  /*7550*/  SYNCS.PHASECHK.TRANS64.TRYWAIT P0, [R0+URZ], R2 ;  /* 0x00000002000075a7 */ /* 0x0022a400080011ff */
[----:B--2---:R-:W-:Y:S05]  /*7560*/  @!P0 NANOSLEEP.SYNCS 0x989680 ;  /* 0x009896800000895d */ /* 0x004fea0003900000 */
[----:B------:R-:W2:Y:S02]  /*7570*/  @!P0 SYNCS.PHASECHK.TRANS64 P0, [R0+URZ], R2 ;  /* 0x00000002000085a7 */ /* 0x000ea400080010ff */
[----:B--2---:R-:W-:Y:S05]  /*7580*/  @!P0 BRA `(.L_x_127) ;  /* 0xfffffffc00f08947 */ /* 0x004fea000383ffff */
[----:B------:R-:W-:Y:S05]  /*7590*/  BRA `(.L_x_128) ;  /* 0xffffffb000907947 */ /* 0x000fea000383ffff */
.L_x_47:
[----:B-1----:R1:W2:Y:S02]  /*75a0*/  SYNCS.PHASECHK.TRANS64.TRYWAIT P0, [R2+URZ+0xd0], R4 ;  /* 0x0000d004020075a7 */ /* 0x0022a400080011ff */
[----:B--2---:R-:W-:Y:S05]  /*75b0*/  @!P0 NANOSLEEP.SYNCS 0x989680 ;  /* 0x009896800000895d */ /* 0x004fea0003900000 */
[----:B------:R-:W2:Y:S02]  /*75c0*/  @!P0 SYNCS.PHASECHK.TRANS64 P0, [R2+URZ+0xd0], R4 ;  /* 0x0000d004020085a7 */ /* 0x000ea400080010ff */
[----:B--2---:R-:W-:Y:S05]  /*75d0*/  @!P0 BRA `(.L_x_47) ;  /* 0xfffffffc00f08947 */ /* 0x004fea000383ffff */
[----:B------:R-:W-:Y:S05]  /*75e0*/  BRA `(.L_x_129) ;  /* 0xffffffb000ec7947 */ /* 0x000fea000383ffff */
.L_x_48:
[----:B------:R-:W-:-:S07]  /*75f0*/  MOV R2, UR4 ;  /* 0x0000000400027c02 */ /* 0x000fce0008000f00 */
.L_x_130:
[----:B-1----:R1:W2:Y:S02]  /*7600*/  SYNCS.PHASECHK.TRANS64.TRYWAIT P0, [R2+URZ+0x80], R5 ;  /* 0x00008005020075a7 */ /* 0x0022a400080011ff */
[----:B--2---:R-:W-:Y:S05]  /*7610*/  @!P0 NANOSLEEP.SYNCS 0x989680 ;  /* 0x009896800000895d */ /* 0x004fea0003900000 */
[----:B------:R-:W2:Y:S02]  /*7620*/  @!P0 SYNCS.PHASECHK.TRANS64 P0, [R2+URZ+0x80], R5 ;  /* 0x00008005020085a7 */ /* 0x000ea400080010ff */
[----:B--2---:R-:W-:Y:S05]  /*7630*/  @!P0 BRA `(.L_x_130) ;  /* 0xfffffffc00f08947 */ /* 0x004fea000383ffff */
[----:B------:R-:W-:Y:S05]  /*7640*/  BRA `(.L_x_131) ;  /* 0xffffffb000fc7947 */ /* 0x000fea000383ffff */
.L_x_49:
[----:B-1----:R1:W2:Y:S02]  /*7650*/  SYNCS.PHASECHK.TRANS64.TRYWAIT P1, [R2+URZ+0x70], R4 ;  /* 0x00007004020075a7 */ /* 0x0022a400080211ff */
[----:B--2---:R-:W-:Y:S05]  /*7660*/  @!P1 NANOSLEEP.SYNCS 0x989680 ;  /* 0x009896800000995d */ /* 0x004fea0003900000 */
[----:B------:R-:W2:Y:S02]  /*7670*/  @!P1 SYNCS.PHASECHK.TRANS64 P1, [R2+URZ+0x70], R4 ;  /* 0x00007004020095a7 */ /* 0x000ea400080210ff */
[----:B--2---:R-:W-:Y:S05]  /*7680*/  @!P1 BRA `(.L_x_49) ;  /* 0xfffffffc00f09947 */ /* 0x004fea000383ffff */
[----:B------:R-:W-:Y:S05]  /*7690*/  BRA `(.L_x_132) ;  /* 0xffffffb4002c7947 */ /* 0x000fea000383ffff */
.L_x_52:
[----:B------:R-:W-:-:S07]  /*76a0*/  MOV R0, UR4 ;  /* 0x0000000400007c02 */ /* 0x000fce0008000f00 */
.L_x_133:
[----:B-1----:R1:W2:Y:S02]  /*76b0*/  SYNCS.PHASECHK.TRANS64.TRYWAIT P0, [R0+URZ+0x80], R2 ;  /* 0x00008002000075a7 */ /* 0x0022a400080011ff */
[----:B--2---:R-:W-:Y:S05]  /*76c0*/  @!P0 NANOSLEEP.SYNCS 0x989680 ;  /* 0x009896800000895d */ /* 0x004fea0003900000 */
[----:B------:R-:W2:Y:S02]  /*76d0*/  @!P0 SYNCS.PHASECHK.TRANS64 P0, [R0+URZ+0x80], R2 ;  /* 0x00008002000085a7 */ /* 0x000ea400080010ff */
[----:B--2---:R-:W-:Y:S05]  /*76e0*/  @!P0 BRA `(.L_x_133) ;  /* 0xfffffffc00f08947 */ /* 0x004fea000383ffff */
[----:B------:R-:W-:Y:S05]  /*76f0*/  BRA `(.L_x_51) ;  /* 0xffffffb400807947 */ /* 0x000fea000383ffff */
.L_x_59:
[----:B-1----:R1:W2:Y:S02]  /*7700*/  SYNCS.PHASECHK.TRANS64.TRYWAIT P1, [R0+URZ+0x70], R2 ;  /* 0x00007002000075a7 */ /* 0x0022a400080211ff */
[----:B--2---:R-:W-:Y:S05]  /*7710*/  @!P1 NANOSLEEP.SYNCS 0x989680 ;  /* 0x009896800000995d */ /* 0x004fea0003900000 */
[----:B------:R-:W2:Y:S02]  /*7720*/  @!P1 SYNCS.PHASECHK.TRANS64 P1, [R0+URZ+0x70], R2 ;  /* 0x00007002000095a7 */ /* 0x000ea400080210ff */
[----:B--2---:R-:W-:Y:S05]  /*7730*/  @!P1 BRA `(.L_x_59) ;  /* 0xfffffffc00f09947 */ /* 0x004fea000383ffff */
[----:B------:R-:W-:Y:S05]  /*7740*/  BRA `(.L_x_134) ;  /* 0xffffffb800e47947 */ /* 0x000fea000383ffff */
.L_x_60:
[----:B------:R-:W-:-:S07]  /*7750*/  MOV R2, UR23 ;  /* 0x0000001700027c02 */ /* 0x000fce0008000f00 */
.L_x_135:
[----:B-1----:R1:W2:Y:S02]  /*7760*/  SYNCS.PHASECHK.TRANS64.TRYWAIT P0, [R2+URZ+0xb0], R0 ;  /* 0x0000b000020075a7 */ /* 0x0022a400080011ff */
[----:B--2---:R-:W-:Y:S05]  /*7770*/  @!P0 NANOSLEEP.SYNCS 0x989680 ;  /* 0x009896800000895d */ /* 0x004fea0003900000 */
[----:B------:R-:W2:Y:S02]  /*7780*/  @!P0 SYNCS.PHASECHK.TRANS64 P0, [R2+URZ+0xb0], R0 ;  /* 0x0000b000020085a7 */ /* 0x000ea400080010ff */
[----:B--2---:R-:W-:Y:S05]  /*7790*/  @!P0 BRA `(.L_x_135) ;  /* 0xfffffffc00f08947 */ /* 0x004fea000383ffff */
[----:B------:R-:W-:Y:S05]  /*77a0*/  BRA `(.L_x_136) ;  /* 0xffffffbc00347947 */ /* 0x000fea000383ffff */
.L_x_63:
[----:B------:R-:W-:Y:S07]  /*77b0*/  MOV R0, UR5 ;  /* 0x0000000500007c02 */ /* 0x000fee0008000f00 */
.L_x_137:
[----:B-1----:R1:W2:Y:S02]  /*77c0*/  SYNCS.PHASECHK.TRANS64.TRYWAIT P0, [R0+URZ], R2 ;  /* 0x00000002000075a7 */ /* 0x0022a400080011ff */
[----:B--2---:R-:W-:Y:S05]  /*77d0*/  @!P0 NANOSLEEP.SYNCS 0x989680 ;  /* 0x009896800000895d */ /* 0x004fea0003900000 */
[----:B------:R-:W2:Y:S02]  /*77e0*/  @!P0 SYNCS.PHASECHK.TRANS64 P0, [R0+URZ], R2 ;  /* 0x00000002000085a7 */ /* 0x000ea400080010ff */
[----:B--2---:R-:W-:Y:S05]  /*77f0*/  @!P0 BRA `(.L_x_137) ;  /* 0xfffffffc00f08947 */ /* 0x004fea000383ffff */
[----:B------:R-:W-:Y:S05]  /*7800*/  BRA `(.L_x_62) ;  /* 0xffffffbc00507947 */ /* 0x000fea000383ffff */
.L_x_66:
[----:B------:R-:W-:-:S07]  /*7810*/  MOV R0, UR4 ;  /* 0x0000000400007c02 */ /* 0x000fce0008000f00 */
.L_x_138:
[----:B--2---:R2:W4:Y:S02]  /*7820*/  SYNCS.PHASECHK.TRANS64.TRYWAIT P0, [R0+URZ], R2 ;  /* 0x00000002000075a7 */ /* 0x00452400080011ff */
[----:B----4-:R-:W-:Y:S05]  /*7830*/  @!P0 NANOSLEEP.SYNCS 0x989680 ;  /* 0x009896800000895d */ /* 0x010fea0003900000 */
[----:B------:R-:W4:Y:S02]  /*7840*/  @!P0 SYNCS.PHASECHK.TRANS64 P0, [R0+URZ], R2 ;  /* 0x00000002000085a7 */ /* 0x000f2400080010ff */
[----:B----4-:R-:W-:Y:S05]  /*7850*/  @!P0 BRA `(.L_x_138) ;  /* 0xfffffffc00f08947 */ /* 0x010fea000383ffff */
[----:B------:R-:W-:Y:S05]  /*7860*/  BRA `(.L_x_139) ;  /* 0xffffffc000047947 */ /* 0x000fea000383ffff */
.L_x_67:
[----:B------:R-:W-:-:S07]  /*7870*/  MOV R0, UR5 ;  /* 0x0000000500007c02 */ /* 0x000fce0008000f00 */
.L_x_140:
[----:B-1----:R1:W2:Y:S02]  /*7880*/  SYNCS.PHASECHK.TRANS64.TRYWAIT P0, [R0+URZ], R3 ;  /* 0x00000003000075a7 */ /* 0x0022a400080011ff */
[----:B--2---:R-:W-:Y:S05]  /*7890*/  @!P0 NANOSLEEP.SYNCS 0x989680 ;  /* 0x009896800000895d */ /* 0x004fea0003900000 */
[----:B------:R-:W2:Y:S02]  /*78a0*/  @!P0 SYNCS.PHASECHK.TRANS64 P0, [R0+URZ], R3 ;  /* 0x00000003000085a7 */ /* 0x000ea400080010ff */
[----:B--2---:R-:W-:Y:S05]  /*78b0*/  @!P0 BRA `(.L_x_140) ;  /* 0xfffffffc00f08947 */ /* 0x004fea000383ffff */
[----:B------:R-:W-:Y:S05]  /*78c0*/  BRA `(.L_x_141) ;  /* 0xffffffc000107947 */ /* 0x000fea000383ffff */
.L_x_68:
[----:B------:R-:W-:-:S07]  /*78d0*/  MOV R0, UR5 ;  /* 0x0000000500007c02 */ /* 0x000fce0008000f00 */
.L_x_142:
[----:B-1----:R1:W2:Y:S02]  /*78e0*/  SYNCS.PHASECHK.TRANS64.TRYWAIT P0, [R0+URZ], R3 ;  /* 0x00000003000075a7 */ /* 0x0022a400080011ff */
[----:B--2---:R-:W-:Y:S05]  /*78f0*/  @!P0 NANOSLEEP.SYNCS 0x989680 ;  /* 0x009896800000895d */ /* 0x004fea0003900000 */
[----:B------:R-:W2:Y:S02]  /*7900*/  @!P0 SYNCS.PHASECHK.TRANS64 P0, [R0+URZ], R3 ;  /* 0x00000003000085a7 */ /* 0x000ea400080010ff */
[----:B--2---:R-:W-:Y:S05]  /*7910*/  @!P0 BRA `(.L_x_142) ;  /* 0xfffffffc00f08947 */ /* 0x004fea000383ffff */
[----:B------:R-:W-:Y:S05]  /*7920*/  BRA `(.L_x_143) ;  /* 0xffffffc0001c7947 */ /* 0x000fea000383ffff */
.L_x_69:
[----:B-1----:R-:W-:-:S07]  /*7930*/  MOV R0, UR4 ;  /* 0x0000000400007c02 */ /* 0x002fce0008000f00 */
.L_x_144:
[----:B-1----:R1:W2:Y:S02]  /*7940*/  SYNCS.PHASECHK.TRANS64.TRYWAIT P0, [R0+URZ], R2 ;  /* 0x00000002000075a7 */ /* 0x0022a400080011ff */
[----:B--2---:R-:W-:Y:S05]  /*7950*/  @!P0 NANOSLEEP.SYNCS 0x989680 ;  /* 0x009896800000895d */ /* 0x004fea0003900000 */
[----:B------:R-:W2:Y:S02]  /*7960*/  @!P0 SYNCS.PHASECHK.TRANS64 P0, [R0+URZ], R2 ;  /* 0x00000002000085a7 */ /* 0x000ea400080010ff */
[----:B--2---:R-:W-:Y:S05]  /*7970*/  @!P0 BRA `(.L_x_144) ;  /* 0xfffffffc00f08947 */ /* 0x004fea000383ffff */
[----:B------:R-:W-:Y:S05]  /*7980*/  BRA `(.L_x_145) ;  /* 0xffffffc000287947 */ /* 0x000fea000383ffff */
.L_x_74:
[----:B---3--:R3:W1:Y:S02]  /*7990*/  SYNCS.PHASECHK.TRANS64.TRYWAIT P0, [R12+URZ+0x70], R0 ;  /* 0x000070000c0075a7 */ /* 0x00866400080011ff */
[----:B-1----:R-:W-:Y:S05]  /*79a0*/  @!P0 NANOSLEEP.SYNCS 0x989680 ;  /* 0x009896800000895d */ /* 0x002fea0003900000 */
[----:B------:R-:W1:Y:S02]  /*79b0*/  @!P0 SYNCS.PHASECHK.TRANS64 P0, [R12+URZ+0x70], R0 ;  /* 0x000070000c0085a7 */ /* 0x000e6400080010ff */
[----:B-1----:R-:W-:Y:S05]  /*79c0*/  @!P0 BRA `(.L_x_74) ;  /* 0xfffffffc00f08947 */ /* 0x002fea000383ffff */
[----:B------:R-:W-:Y:S05]  /*79d0*/  BRA `(.L_x_146) ;  /* 0xffffffc400387947 */ /* 0x000fea000383ffff */
.L_x_77:
[----:B-1----:R-:W-:Y:S07]  /*79e0*/  MOV R0, UR24 ;  /* 0x0000001800007c02 */ /* 0x002fee0008000f00 */
.L_x_147:
[----:B-1----:R1:W2:Y:S02]  /*79f0*/  SYNCS.PHASECHK.TRANS64.TRYWAIT P2, [R0+URZ+0x68], R6 ;  /* 0x00006806000075a7 */ /* 0x0022a400080411ff */
[----:B--2---:R-:W-:Y:S05]  /*7a00*/  @!P2 NANOSLEEP.SYNCS 0x989680 ;  /* 0x009896800000a95d */ /* 0x004fea0003900000 */
[----:B------:R-:W2:Y:S02]  /*7a10*/  @!P2 SYNCS.PHASECHK.TRANS64 P2, [R0+URZ+0x68], R6 ;  /* 0x000068060000a5a7 */ /* 0x000ea400080410ff */
[----:B--2---:R-:W-:Y:S05]  /*7a20*/  @!P2 BRA `(.L_x_147) ;  /* 0xfffffffc00f0a947 */ /* 0x004fea000383ffff */
[----:B------:R-:W-:Y:S05]  /*7a30*/  BRA `(.L_x_76) ;  /* 0xffffffc8009c7947 */ /* 0x000fea000383ffff */
.L_x_80:
[----:B------:R-:W-:Y:S07]  /*7a40*/  MOV R0, UR4 ;  /* 0x0000000400007c02 */ /* 0x000fee0008000f00 */
.L_x_148:
[----:B-1----:R1:W2:Y:S02]  /*7a50*/  SYNCS.PHASECHK.TRANS64.TRYWAIT P0, [R0+URZ+0x48], R9 ;  /* 0x00004809000075a7 */ /* 0x0022a400080011ff */
[----:B--2---:R-:W-:Y:S05]  /*7a60*/  @!P0 NANOSLEEP.SYNCS 0x989680 ;  /* 0x009896800000895d */ /* 0x004fea0003900000 */
[----:B------:R-:W2:Y:S02]  /*7a70*/  @!P0 SYNCS.PHASECHK.TRANS64 P0, [R0+URZ+0x48], R9 ;  /* 0x00004809000085a7 */ /* 0x000ea400080010ff */
[----:B--2---:R-:W-:Y:S05]  /*7a80*/  @!P0 BRA `(.L_x_148) ;  /* 0xfffffffc00f08947 */ /* 0x004fea000383ffff */
[----:B------:R-:W-:Y:S05]  /*7a90*/  BRA `(.L_x_149) ;  /* 0xffffffc800fc7947 */ /* 0x000fea000383ffff */
.L_x_81:
[----:B------:R-:W-:Y:S07]  /*7aa0*/  MOV R6, UR5 ;  /* 0x0000000500067c02 */ /* 0x000fee0008000f00 */
.L_x_150:
[----:B-1----:R1:W2:Y:S02]  /*7ab0*/  SYNCS.PHASECHK.TRANS64.TRYWAIT P0, [R6+URZ+0x48], R0 ;  /* 0x00004800060075a7 */ /* 0x0022a400080011ff */
[----:B--2---:R-:W-:Y:S05]  /*7ac0*/  @!P0 NANOSLEEP.SYNCS 0x989680 ;  /* 0x009896800000895d */ /* 0x004fea0003900000 */
[----:B------:R-:W2:Y:S02]  /*7ad0*/  @!P0 SYNCS.PHASECHK.TRANS64 P0, [R6+URZ+0x48], R0 ;  /* 0x00004800060085a7 */ /* 0x000ea400080010ff */
[----:B--2---:R-:W-:Y:S05]  /*7ae0*/  @!P0 BRA `(.L_x_150) ;  /* 0xfffffffc00f08947 */ /* 0x004fea000383ffff */
[----:B------:R-:W-:Y:S05]  /*7af0*/  BRA `(.L_x_151) ;  /* 0xffffffcc00587947 */ /* 0x000fea000383ffff */
.L_x_83:
[----:B------:R-:W-:-:S07]  /*7b00*/  MOV R0, UR4 ;  /* 0x0000000400007c02 */ /* 0x000fce0008000f00 */
.L_x_152:
[----:B-1----:R1:W2:Y:S02]  /*7b10*/  SYNCS.PHASECHK.TRANS64.TRYWAIT P0, [R0+URZ], R2 ;  /* 0x00000002000075a7 */ /* 0x0022a400080011ff */
[----:B--2---:R-:W-:Y:S05]  /*7b20*/  @!P0 NANOSLEEP.SYNCS 0x989680 ;  /* 0x009896800000895d */ /* 0x004fea0003900000 */
[----:B------:R-:W2:Y:S02]  /*7b30*/  @!P0 SYNCS.PHASECHK.TRANS64 P0, [R0+URZ], R2 ;  /* 0x00000002000085a7 */ /* 0x000ea400080010ff */
[----:B--2---:R-:W-:Y:S05]  /*7b40*/  @!P0 BRA `(.L_x_152) ;  /* 0xfffffffc00f08947 */ /* 0x004fea000383ffff */
[----:B------:R-:W-:Y:S05]  /*7b50*/  BRA `(.L_x_153) ;  /* 0xffffffcc00e87947 */ /* 0x000fea000383ffff */
.L_x_84:
[----:B------:R-:W-:-:S07]  /*7b60*/  MOV R0, UR5 ;  /* 0x0000000500007c02 */ /* 0x000fce0008000f00 */
.L_x_154:
[----:B-1----:R1:W2:Y:S02]  /*7b70*/  SYNCS.PHASECHK.TRANS64.TRYWAIT P0, [R0+URZ], R2 ;  /* 0x00000002000075a7 */ /* 0x0022a400080011ff */
[----:B--2---:R-:W-:Y:S05]  /*7b80*/  @!P0 NANOSLEEP.SYNCS 0x989680 ;  /* 0x009896800000895d */ /* 0x004fea0003900000 */
[----:B------:R-:W2:Y:S02]  /*7b90*/  @!P0 SYNCS.PHASECHK.TRANS64 P0, [R0+URZ], R2 ;  /* 0x00000002000085a7 */ /* 0x000ea400080010ff */
[----:B--2---:R-:W-:Y:S05]  /*7ba0*/  @!P0 BRA `(.L_x_154) ;  /* 0xfffffffc00f08947 */ /* 0x004fea000383ffff */
[----:B------:R-:W-:Y:S05]  /*7bb0*/  BRA `(.L_x_155) ;  /* 0xffffffcc00f47947 */ /* 0x000fea000383ffff */
.L_x_86:
[----:B-1----:R1:W2:Y:S02]  /*7bc0*/  SYNCS.PHASECHK.TRANS64.TRYWAIT P0, [R0+URZ+0x70], R2 ;  /* 0x00007002000075a7 */ /* 0x0022a400080011ff */
[----:B--2---:R-:W-:Y:S05]  /*7bd0*/  @!P0 NANOSLEEP.SYNCS 0x989680 ;  /* 0x009896800000895d */ /* 0x004fea0003900000 */
[----:B------:R-:W2:Y:S02]  /*7be0*/  @!P0 SYNCS.PHASECHK.TRANS64 P0, [R0+URZ+0x70], R2 ;  /* 0x00007002000085a7 */ /* 0x000ea400080010ff */
[----:B--2---:R-:W-:Y:S05]  /*7bf0*/  @!P0 BRA `(.L_x_86) ;  /* 0xfffffffc00f08947 */ /* 0x004fea000383ffff */
[----:B------:R-:W-:Y:S05]  /*7c00*/  BRA `(.L_x_156) ;  /* 0xffffffd000e07947 */ /* 0x000fea000383ffff */
.L_x_96:
[----:B-1----:R1:W3:Y:S02]  /*7c10*/  SYNCS.PHASECHK.TRANS64.TRYWAIT P1, [R2+URZ+0x30], R4 ;  /* 0x00003004020075a7 */ /* 0x0022e400080211ff */
[----:B---3--:R-:W-:Y:S05]  /*7c20*/  @!P1 NANOSLEEP.SYNCS 0x989680 ;  /* 0x009896800000995d */ /* 0x008fea0003900000 */
[----:B------:R-:W3:Y:S02]  /*7c30*/  @!P1 SYNCS.PHASECHK.TRANS64 P1, [R2+URZ+0x30], R4 ;  /* 0x00003004020095a7 */ /* 0x000ee400080210ff */
[----:B---3--:R-:W-:Y:S05]  /*7c40*/  @!P1 BRA `(.L_x_96) ;  /* 0xfffffffc00f09947 */ /* 0x008fea000383ffff */
[----:B------:R-:W-:Y:S05]  /*7c50*/  BRA `(.L_x_95) ;  /* 0xffffffe000507947 */ /* 0x000fea000383ffff */
.L_x_98:
[----:B-1----:R1:W2:Y:S02]  /*7c60*/  SYNCS.PHASECHK.TRANS64.TRYWAIT P0, [R27+URZ+0x90], R3 ;  /* 0x000090031b0075a7 */ /* 0x0022a400080011ff */
[----:B--2---:R-:W-:Y:S05]  /*7c70*/  @!P0 NANOSLEEP.SYNCS 0x989680 ;  /* 0x009896800000895d */ /* 0x004fea0003900000 */
[----:B------:R-:W2:Y:S02]  /*7c80*/  @!P0 SYNCS.PHASECHK.TRANS64 P0, [R27+URZ+0x90], R3 ;  /* 0x000090031b0085a7 */ /* 0x000ea400080010ff */
[----:B--2---:R-:W-:Y:S05]  /*7c90*/  @!P0 BRA `(.L_x_98) ;  /* 0xfffffffc00f08947 */ /* 0x004fea000383ffff */
[----:B------:R-:W-:Y:S05]  /*7ca0*/  BRA `(.L_x_97) ;  /* 0xffffffe000a07947 */ /* 0x000fea000383ffff */
.L_x_109:
[----:B-1----:R1:W2:Y:S02]  /*7cb0*/  SYNCS.PHASECHK.TRANS64.TRYWAIT P0, [R2+URZ+0x30], R63 ;  /* 0x0000303f020075a7 */ /* 0x0022a400080011ff */
[----:B--2---:R-:W-:Y:S05]  /*7cc0*/  @!P0 NANOSLEEP.SYNCS 0x989680 ;  /* 0x009896800000895d */ /* 0x004fea0003900000 */
[----:B------:R-:W2:Y:S02]  /*7cd0*/  @!P0 SYNCS.PHASECHK.TRANS64 P0, [R2+URZ+0x30], R63 ;  /* 0x0000303f020085a7 */ /* 0x000ea400080010ff */
[----:B--2---:R-:W-:Y:S05]  /*7ce0*/  @!P0 BRA `(.L_x_109) ;  /* 0xfffffffc00f08947 */ /* 0x004fea000383ffff */
[----:B------:R-:W-:Y:S05]  /*7cf0*/  BRA `(.L_x_108) ;  /* 0xffffffe800b47947 */ /* 0x000fea000383ffff */
        .weak           $__internal_0_$__cuda_sm10x_tcgen05_guardrail_trap_col_being_dealloced_not_returned_by_alloc
        .type           $__internal_0_$__cuda_sm10x_tcgen05_guardrail_trap_col_being_dealloced_not_returned_by_alloc,@function
        .size           $__internal_0_$__cuda_sm10x_tcgen05_guardrail_trap_col_being_dealloced_not_returned_by_alloc,($__internal_1_$__cuda_sm10x_tcgen05_guardrail_trap_phase_invalid_during_alloc - $__internal_0_$__cuda_sm10x_tcgen05_guardrail_trap_col_being_dealloced_not_returned_by_alloc)
$__internal_0_$__cuda_sm10x_tcgen05_guardrail_trap_col_being_dealloced_not_returned_by_alloc:
[----:B------:R-:W-:Y:S05]  /*7d00*/  BPT.TRAP 0x1 ;  /* 0x000000040000795c */ /* 0x000fea0000300000 */
[----:B------:R-:W-:-:S04]  /*7d10*/  HFMA2 R3, -RZ, RZ, 0, 0 ;  /* 0x00000000ff037431 */ /* 0x000fc800000001ff */
[----:B------:R-:W-:Y:S05]  /*7d20*/  RET.REL.NODEC R2 `(_ZN7cutlass13device_kernelINS_4gemm6kernel13GemmUniversalIN4cute5tupleIJiiiiEEENS1_10collective13CollectiveMmaINS1_35MainloopSm100TmaUmmaWarpSpecializedILi3ELi2ELi4ENS5_IJNS4_1CILi1EEENSA_ILi2EEESB_EEEEENS5_IJNSA_ILi64EEESF_NSA_ILi32EEEEEENS_6half_tENS5_IJlSB_lEEESI_SJ_NS4_8TiledMMAINS4_8MMA_AtomIJNS4_20SM100_MMA_F16BF16_SSISI_SI_fLi64ELi64ELNS4_4UMMA5MajorE0ELSO_0ELNSN_7ScaleInE0ELSP_0EEEEEENS4_6LayoutINS5_IJSB_SB_SB_EEENS5_IJNSA_ILi0EEESU_SU_EEEEENS5_IJNS4_10UnderscoreESX_SX_EEEEENS4_23SM90_TMA_LOAD_MULTICASTENS4_14ComposedLayoutINS4_7SwizzleILi2ELi4ELi3EEENS4_18smem_ptr_flag_bitsILi16EEENSS_INS5_IJNSA_ILi8EEESG_EEENS5_IJSG_SB_EEEEEEEvNS4_8identityENS4_13SM90_TMA_LOADES1A_vS1B_EENS_8epilogue10collective18CollectiveEpilogueINS1E_23Sm100TmaWarpSpecializedILi3ELi2ELi16ELb1ELb0EEEJSH_NS5_IJNSS_ISF_SB_EENSS_ISG_SB_EEEEESI_SJ_SI_SJ_NS1E_6fusion15FusionCallbacksIS1I_NS1M_17LinearCombinationISI_fSI_fLNS_15FloatRoundStyleE2EEESH_S1L_JEEENS4_5SM1004TMEM4LOAD26SM100_TMEM_LOAD_16dp256b4xES1C_S1A_NS4_17SM75_U32x4_LDSM_NENS4_14SM90_TMA_STOREES1A_NS4_17SM90_U32x4_STSM_NENS4_39AutoVectorizingCopyWithAssumedAlignmentILi128EEEEEEvvEEEEvNT_6ParamsE) ;  /* 0xffffff8002b47950 */ /* 0x000fea0003c3ffff */
        .weak           $__internal_1_$__cuda_sm10x_tcgen05_guardrail_trap_phase_invalid_during_alloc
        .type           $__internal_1_$__cuda_sm10x_tcgen05_guardrail_trap_phase_invalid_during_alloc,@function
        .size           $__internal_1_$__cuda_sm10x_tcgen05_guardrail_trap_phase_invalid_during_alloc,($__internal_2_$__cuda_sm10x_tcgen05_guardrail_trap_unallocated_columns_being_dealloced - $__internal_1_$__cuda_sm10x_tcgen05_guardrail_trap_phase_invalid_during_alloc)
$__internal_1_$__cuda_sm10x_tcgen05_guardrail_trap_phase_invalid_during_alloc:
[----:B------:R-:W-:Y:S05]  /*7d30*/  BPT.TRAP 0x1 ;  /* 0x000000040000795c */ /* 0x000fea0000300000 */
[----:B------:R-:W-:-:S04]  /*7d40*/  MOV R5, 0x0 ;  /* 0x0000000000057802 */ /* 0x000fc80000000f00 */
[----:B------:R-:W-:Y:S05]  /*7d50*/  RET.REL.NODEC R4 `(_ZN7cutlass13device_kernelINS_4gemm6kernel13GemmUniversalIN4cute5tupleIJiiiiEEENS1_10collective13CollectiveMmaINS1_35MainloopSm100TmaUmmaWarpSpecializedILi3ELi2ELi4ENS5_IJNS4_1CILi1EEENSA_ILi2EEESB_EEEEENS5_IJNSA_ILi64EEESF_NSA_ILi32EEEEEENS_6half_tENS5_IJlSB_lEEESI_SJ_NS4_8TiledMMAINS4_8MMA_AtomIJNS4_20SM100_MMA_F16BF16_SSISI_SI_fLi64ELi64ELNS4_4UMMA5MajorE0ELSO_0ELNSN_7ScaleInE0ELSP_0EEEEEENS4_6LayoutINS5_IJSB_SB_SB_EEENS5_IJNSA_ILi0EEESU_SU_EEEEENS5_IJNS4_10UnderscoreESX_SX_EEEEENS4_23SM90_TMA_LOAD_MULTICASTENS4_14ComposedLayoutINS4_7SwizzleILi2ELi4ELi3EEENS4_18smem_ptr_flag_bitsILi16EEENSS_INS5_IJNSA_ILi8EEESG_EEENS5_IJSG_SB_EEEEEEEvNS4_8identityENS4_13SM90_TMA_LOADES1A_vS1B_EENS_8epilogue10collective18CollectiveEpilogueINS1E_23Sm100TmaWarpSpecializedILi3ELi2ELi16ELb1ELb0EEEJSH_NS5_IJNSS_ISF_SB_EENSS_ISG_SB_EEEEESI_SJ_SI_SJ_NS1E_6fusion15FusionCallbacksIS1I_NS1M_17LinearCombinationISI_fSI_fLNS_15FloatRoundStyleE2EEESH_S1L_JEEENS4_5SM1004TMEM4LOAD26SM100_TMEM_LOAD_16dp256b4xES1C_S1A_NS4_17SM75_U32x4_LDSM_NENS4_14SM90_TMA_STOREES1A_NS4_17SM90_U32x4_STSM_NENS4_39AutoVectorizingCopyWithAssumedAlignmentILi128EEEEEEvvEEEEvNT_6ParamsE) ;  /* 0xffffff8004a87950 */ /* 0x000fea0003c3ffff */
        .weak           $__internal_2_$__cuda_sm10x_tcgen05_guardrail_trap_unallocated_columns_being_dealloced
        .type           $__internal_2_$__cuda_sm10x_tcgen05_guardrail_trap_unallocated_columns_being_dealloced,@function
        .size           $__internal_2_$__cuda_sm10x_tcgen05_guardrail_trap_unallocated_columns_being_dealloced,(.L_x_158 - $__internal_2_$__cuda_sm10x_tcgen05_guardrail_trap_unallocated_columns_being_dealloced)
$__internal_2_$__cuda_sm10x_tcgen05_guardrail_trap_unallocated_columns_being_dealloced:
[----:B------:R-:W-:Y:S05]  /*7d60*/  BPT.TRAP 0x1 ;  /* 0x000000040000795c */ /* 0x000fea0000300000 */
[----:B------:R-:W-:-:S04]  /*7d70*/  HFMA2 R3, -RZ, RZ, 0, 0 ;  /* 0x00000000ff037431 */ /* 0x000fc800000001ff */
[----:B------:R-:W-:Y:S05]  /*7d80*/  RET.REL.NODEC R2 `(_ZN7cutlass13device_kernelINS_4gemm6kernel13GemmUniversalIN4cute5tupleIJiiiiEEENS1_10collective13CollectiveMmaINS1_35MainloopSm100TmaUmmaWarpSpecializedILi3ELi2ELi4ENS5_IJNS4_1CILi1EEENSA_ILi2EEESB_EEEEENS5_IJNSA_ILi64EEESF_NSA_ILi32EEEEEENS_6half_tENS5_IJlSB_lEEESI_SJ_NS4_8TiledMMAINS4_8MMA_AtomIJNS4_20SM100_MMA_F16BF16_SSISI_SI_fLi64ELi64ELNS4_4UMMA5MajorE0ELSO_0ELNSN_7ScaleInE0ELSP_0EEEEEENS4_6LayoutINS5_IJSB_SB_SB_EEENS5_IJNSA_ILi0EEESU_SU_EEEEENS5_IJNS4_10UnderscoreESX_SX_EEEEENS4_23SM90_TMA_LOAD_MULTICASTENS4_14ComposedLayoutINS4_7SwizzleILi2ELi4ELi3EEENS4_18smem_ptr_flag_bitsILi16EEENSS_INS5_IJNSA_ILi8EEESG_EEENS5_IJSG_SB_EEEEEEEvNS4_8identityENS4_13SM90_TMA_LOADES1A_vS1B_EENS_8epilogue10collective18CollectiveEpilogueINS1E_23Sm100TmaWarpSpecializedILi3ELi2ELi16ELb1ELb0EEEJSH_NS5_IJNSS_ISF_SB_EENSS_ISG_SB_EEEEESI_SJ_SI_SJ_NS1E_6fusion15FusionCallbacksIS1I_NS1M_17LinearCombinationISI_fSI_fLNS_15FloatRoundStyleE2EEESH_S1L_JEEENS4_5SM1004TMEM4LOAD26SM100_TMEM_LOAD_16dp256b4xES1C_S1A_NS4_17SM75_U32x4_LDSM_NENS4_14SM90_TMA_STOREES1A_NS4_17SM90_U32x4_STSM_NENS4_39AutoVectorizingCopyWithAssumedAlignmentILi128EEEEEEvvEEEEvNT_6ParamsE) ;  /* 0xffffff80029c7950 */ /* 0x000fea0003c3ffff */
.L_x_157:
[----:B------:R-:W-:-:S00]  /*7d90*/  BRA `(.L_x_157) ;  /* 0xfffffffc00fc7947 */ /* 0x000fc0000383ffff */
[----:B------:R-:W-:-:S00]  /*7da0*/  NOP ;  /* 0x0000000000007918 */ /* 0x000fc00000000000 */
        /* <DEDUP_REMOVED lines=13> */
.L_x_158:


//--------------------- .nv.global.init           --------------------------
	.section	.nv.global.init,"aw",@progbits
.nv.global.init:
	.type		$str$27,@object
	.size		$str$27,($str$28 - $str$27)
$str$27:
        /*0000*/ 	.byte	0x28, 0x61, 0x64, 0x64, 0x72, 0x65, 0x73, 0x73, 0x20, 0x26, 0x20, 0x6d, 0x61, 0x73, 0x6b, 0x29
        /*0010*/ 	.byte	0x20, 0x3d, 0x3d, 0x20, 0x30, 0x00
	.type		$str$28,@object
	.size		$str$28,($str$26 - $str$28)
$str$28:
        /*0016*/ 	.byte	0x2f, 0x74, 0x6d, 0x70, 0x2f, 0x63, 0x75, 0x74, 0x6c, 0x61, 0x73, 0x73, 0x5f, 0x73, 0x77, 0x65
        /*0026*/ 	.byte	0x65, 0x70, 0x5f, 0x73, 0x72, 0x63, 0x2f, 0x69, 0x6e, 0x63, 0x6c, 0x75, 0x64, 0x65, 0x2f, 0x63
        /*0036*/ 	.byte	0x75, 0x74, 0x65, 0x2f, 0x70, 0x6f, 0x69, 0x6e, 0x74, 0x65, 0x72, 0x5f, 0x66, 0x6c, 0x61, 0x67
        /*0046*/ 	.byte	0x67, 0x65, 0x64, 0x2e, 0x68, 0x70, 0x70, 0x00
	.type		$str$26,@object
	.size		$str$26,($str$25 - $str$26)
$str$26:
        /*004e*/ 	.byte	0x2f, 0x74, 0x6d, 0x70, 0x2f, 0x63, 0x75, 0x74, 0x6c, 0x61, 0x73, 0x73, 0x5f, 0x73, 0x77, 0x65
        /*005e*/ 	.byte	0x65, 0x70, 0x5f, 0x73, 0x72, 0x63, 0x2f, 0x69, 0x6e, 0x63, 0x6c, 0x75, 0x64, 0x65, 0x2f, 0x63
        /*006e*/ 	.byte	0x75, 0x74, 0x65, 0x2f, 0x61, 0x74, 0x6f, 0x6d, 0x2f, 0x63, 0x6f, 0x70, 0x79, 0x5f, 0x74, 0x72
        /*007e*/ 	.byte	0x61, 0x69, 0x74, 0x73, 0x5f, 0x73, 0x6d, 0x31, 0x30, 0x30, 0x2e, 0x68, 0x70, 0x70, 0x00
	.type		$str$25,@object
	.size		$str$25,(__unnamed_1 - $str$25)
$str$25:
        /*008d*/ 	.byte	0x28, 0x28, 0x75, 0x69, 0x6e, 0x74, 0x33, 0x32, 0x5f, 0x74, 0x28, 0x74, 0x68, 0x72, 0x65, 0x61
        /*009d*/ 	.byte	0x64, 0x49, 0x64, 0x78, 0x2e, 0x78, 0x29, 0x20, 0x2f, 0x20, 0x33, 0x32, 0x29, 0x20, 0x25, 0x20
        /*00ad*/ 	.byte	0x34, 0x29, 0x20, 0x3d, 0x3d, 0x20, 0x28, 0x28, 0x28, 0x74, 0x6d, 0x65, 0x6d, 0x5f, 0x61, 0x64
        /*00bd*/ 	.byte	0x64, 0x72, 0x20, 0x3e, 0x3e, 0x20, 0x31, 0x36, 0x29, 0x20, 0x2f, 0x20, 0x33, 0x32, 0x29, 0x20
        /*00cd*/ 	.byte	0x25, 0x20, 0x34, 0x29, 0x00
	.type		__unnamed_1,@object
	.size		__unnamed_1,(__unnamed_2 - __unnamed_1)
__unnamed_1:
        /*00d2*/ 	.byte	0x61, 0x75, 0x74, 0x6f, 0x20, 0x63, 0x75, 0x74, 0x65, 0x3a, 0x3a, 0x61, 0x73, 0x5f, 0x70, 0x6f
        /* <DEDUP_REMOVED lines=24> */
        /*0262*/ 	.byte	0x3e, 0x3e, 0x3e, 0x5d, 0x00
	.type		__unnamed_2,@object
	.size		__unnamed_2,(.L_2 - __unnamed_2)
__unnamed_2:
        /* <DEDUP_REMOVED lines=46> */
.L_2:


//--------------------- .nv.shared._ZN7cutlass13device_kernelINS_4gemm6kernel13GemmUniversalIN4cute5tupleIJiiiiEEENS1_10collective13CollectiveMmaINS1_35MainloopSm100TmaUmmaWarpSpecializedILi3ELi2ELi4ENS5_IJNS4_1CILi1EEENSA_ILi2EEESB_EEEEENS5_IJNSA_ILi64EEESF_NSA_ILi32EEEEEENS_6half_tENS5_IJlSB_lEEESI_SJ_NS4_8TiledMMAINS4_8MMA_AtomIJNS4_20SM100_MMA_F16BF16_SSISI_SI_fLi64ELi64ELNS4_4UMMA5MajorE0ELSO_0ELNSN_7ScaleInE0ELSP_0EEEEEENS4_6LayoutINS5_IJSB_SB_SB_EEENS5_IJNSA_ILi0EEESU_SU_EEEEENS5_IJNS4_10UnderscoreESX_SX_EEEEENS4_23SM90_TMA_LOAD_MULTICASTENS4_14ComposedLayoutINS4_7SwizzleILi2ELi4ELi3EEENS4_18smem_ptr_flag_bitsILi16EEENSS_INS5_IJNSA_ILi8EEESG_EEENS5_IJSG_SB_EEEEEEEvNS4_8identityENS4_13SM90_TMA_LOADES1A_vS1B_EENS_8epilogue10collective18CollectiveEpilogueINS1E_23Sm100TmaWarpSpecializedILi3ELi2ELi16ELb1ELb0EEEJSH_NS5_IJNSS_ISF_SB_EENSS_ISG_SB_EEEEESI_SJ_SI_SJ_NS1E_6fusion15FusionCallbacksIS1I_NS1M_17LinearCombinationISI_fSI_fLNS_15FloatRoundStyleE2EEESH_S1L_JEEENS4_5SM1004TMEM4LOAD26SM100_TMEM_LOAD_16dp256b4xES1C_S1A_NS4_17SM75_U32x4_LDSM_NENS4_14SM90_TMA_STOREES1A_NS4_17SM90_U32x4_STSM_NENS4_39AutoVectorizingCopyWithAssumedAlignmentILi128EEEEEEvvEEEEvNT_6ParamsE --------------------------
	.section	.nv.shared._ZN7cutlass13device_kernelINS_4gemm6kernel13GemmUniversalIN4cute5tupleIJiiiiEEENS1_10collective13CollectiveMmaINS1_35MainloopSm100TmaUmmaWarpSpecializedILi3ELi2ELi4ENS5_IJNS4_1CILi1EEENSA_ILi2EEESB_EEEEENS5_IJNSA_ILi64EEESF_NSA_ILi32EEEEEENS_6half_tENS5_IJlSB_lEEESI_SJ_NS4_8TiledMMAINS4_8MMA_AtomIJNS4_20SM100_MMA_F16BF16_SSISI_SI_fLi64ELi64ELNS4_4UMMA5MajorE0ELSO_0ELNSN_7ScaleInE0ELSP_0EEEEEENS4_6LayoutINS5_IJSB_SB_SB_EEENS5_IJNSA_ILi0EEESU_SU_EEEEENS5_IJNS4_10UnderscoreESX_SX_EEEEENS4_23SM90_TMA_LOAD_MULTICASTENS4_14ComposedLayoutINS4_7SwizzleILi2ELi4ELi3EEENS4_18smem_ptr_flag_bitsILi16EEENSS_INS5_IJNSA_ILi8EEESG_EEENS5_IJSG_SB_EEEEEEEvNS4_8identityENS4_13SM90_TMA_LOADES1A_vS1B_EENS_8epilogue10collective18CollectiveEpilogueINS1E_23Sm100TmaWarpSpecializedILi3ELi2ELi16ELb1ELb0EEEJSH_NS5_IJNSS_ISF_SB_EENSS_ISG_SB_EEEEESI_SJ_SI_SJ_NS1E_6fusion15FusionCallbacksIS1I_NS1M_17LinearCombinationISI_fSI_fLNS_15FloatRoundStyleE2EEESH_S1L_JEEENS4_5SM1004TMEM4LOAD26SM100_TMEM_LOAD_16dp256b4xES1C_S1A_NS4_17SM75_U32x4_LDSM_NENS4_14SM90_TMA_STOREES1A_NS4_17SM90_U32x4_STSM_NENS4_39AutoVectorizingCopyWithAssumedAlignmentILi128EEEEEEvvEEEEvNT_6ParamsE,"aw",@nobits
	.sectionflags	@""
	.align	16
	.zero		1024


//--------------------- .nv.shared.reserved.0     --------------------------
	.section	.nv.shared.reserved.0,"aw",@nobits
	.weak		__nv_reservedSMEM_offset_0_alias
	.size		__nv_reservedSMEM_offset_0_alias, 0, 64
	.other		__nv_reservedSMEM_offset_0_alias,@"STO_CUDA_RESERVED_SHARED STV_DEFAULT"
__nv_reservedSMEM_offset_0_alias:
	.zero		0
.nv.shared.reserved.0:
	.zero		64
	.weak		__nv_reservedSMEM_tcgen05_partition
	.type		__nv_reservedSMEM_tcgen05_partition,@object
	.size		__nv_reservedSMEM_tcgen05_partition,(.L_0 - __nv_reservedSMEM_tcgen05_partition)
__nv_reservedSMEM_tcgen05_partition:
	.zero		32
.L_0:


//--------------------- .nv.global                --------------------------
	.section	.nv.global,"aw",@nobits
.nv.global:
	.type		_ZN39_INTERNAL_b3001d3b_4_k_cu_c733f1b0_60824cute1_E,@object
	.size		_ZN39_INTERNAL_b3001d3b_4_k_cu_c733f1b0_60824cute1_E,(_ZN39_INTERNAL_b3001d3b_4_k_cu_c733f1b0_60824cuda3std3__45__cpo6cbeginE - _ZN39_INTERNAL_b3001d3b_4_k_cu_c733f1b0_60824cute1_E)
_ZN39_INTERNAL_b3001d3b_4_k_cu_c733f1b0_60824cute1_E:
	.zero		1
	.type		_ZN39_INTERNAL_b3001d3b_4_k_cu_c733f1b0_60824cuda3std3__45__cpo6cbeginE,@object
	.size		_ZN39_INTERNAL_b3001d3b_4_k_cu_c733f1b0_60824cuda3std3__45__cpo6cbeginE,(_ZN39_INTERNAL_b3001d3b_4_k_cu_c733f1b0_60824cuda3std3__48in_placeE - _ZN39_INTERNAL_b3001d3b_4_k_cu_c733f1b0_60824cuda3std3__45__cpo6cbeginE)
_ZN39_INTERNAL_b3001d3b_4_k_cu_c733f1b0_60824cuda3std3__45__cpo6cbeginE:
	.zero		1
	.type		_ZN39_INTERNAL_b3001d3b_4_k_cu_c733f1b0_60824cuda3std3__48in_placeE,@object
	.size		_ZN39_INTERNAL_b3001d3b_4_k_cu_c733f1b0_60824cuda3std3__48in_placeE,(_ZN39_INTERNAL_b3001d3b_4_k_cu_c733f1b0_60824cuda3std6ranges3__45__cpo9iter_moveE - _ZN39_INTERNAL_b3001d3b_4_k_cu_c733f1b0_60824cuda3std3__48in_placeE)
_ZN39_INTERNAL_b3001d3b_4_k_cu_c733f1b0_60824cuda3std3__48in_placeE:
	.zero		1
	.type		_ZN39_INTERNAL_b3001d3b_4_k_cu_c733f1b0_60824cuda3std6ranges3__45__cpo9iter_moveE,@object
	.size		_ZN39_INTERNAL_b3001d3b_4_k_cu_c733f1b0_60824cuda3std6ranges3__45__cpo9iter_moveE,(_ZN39_INTERNAL_b3001d3b_4_k_cu_c733f1b0_60824cuda3std3__45__cpo5beginE - _ZN39_INTERNAL_b3001d3b_4_k_cu_c733f1b0_60824cuda3std6ranges3__45__cpo9iter_moveE)
_ZN39_INTERNAL_b3001d3b_4_k_cu_c733f1b0_60824cuda3std6ranges3__45__cpo9iter_moveE:
	.zero		1
	.type		_ZN39_INTERNAL_b3001d3b_4_k_cu_c733f1b0_60824cuda3std3__45__cpo5beginE,@object
	.size		_ZN39_INTERNAL_b3001d3b_4_k_cu_c733f1b0_60824cuda3std3__45__cpo5beginE,(_ZN39_INTERNAL_b3001d3b_4_k_cu_c733f1b0_60824cuda3std3__441_GLOBAL__N__b3001d3b_4_k_cu_c733f1b0_60826ignoreE - _ZN39_INTERNAL_b3001d3b_4_k_cu_c733f1b0_60824cuda3std3__45__cpo5beginE)
_ZN39_INTERNAL_b3001d3b_4_k_cu_c733f1b0_60824cuda3std3__45__cpo5beginE:
	.zero		1
	.type		_ZN39_INTERNAL_b3001d3b_4_k_cu_c733f1b0_60824cuda3std3__441_GLOBAL__N__b3001d3b_4_k_cu_c733f1b0_60826ignoreE,@object
	.size		_ZN39_INTERNAL_b3001d3b_4_k_cu_c733f1b0_60824cuda3std3__441_GLOBAL__N__b3001d3b_4_k_cu_c733f1b0_60826ignoreE,(_ZN39_INTERNAL_b3001d3b_4_k_cu_c733f1b0_60824cute7productE - _ZN39_INTERNAL_b3001d3b_4_k_cu_c733f1b0_60824cuda3std3__441_GLOBAL__N__b3001d3b_4_k_cu_c733f1b0_60826ignoreE)
_ZN39_INTERNAL_b3001d3b_4_k_cu_c733f1b0_60824cuda3std3__441_GLOBAL__N__b3001d3b_4_k_cu_c733f1b0_60826ignoreE:
	.zero		1
	.type		_ZN39_INTERNAL_b3001d3b_4_k_cu_c733f1b0_60824cute7productE,@object
	.size		_ZN39_INTERNAL_b3001d3b_4_k_cu_c733f1b0_60824cute7productE,(_ZN39_INTERNAL_b3001d3b_4_k_cu_c733f1b0_60824cuda3std3__45__cpo3endE - _ZN39_INTERNAL_b3001d3b_4_k_cu_c733f1b0_60824cute7productE)
_ZN39_INTERNAL_b3001d3b_4_k_cu_c733f1b0_60824cute7productE:
	.zero		1
	.type		_ZN39_INTERNAL_b3001d3b_4_k_cu_c733f1b0_60824cuda3std3__45__cpo3endE,@object
	.size		_ZN39_INTERNAL_b3001d3b_4_k_cu_c733f1b0_60824cuda3std3__45__cpo3endE,(_ZN39_INTERNAL_b3001d3b_4_k_cu_c733f1b0_60824cuda3std3__419piecewise_constructE - _ZN39_INTERNAL_b3001d3b_4_k_cu_c733f1b0_60824cuda3std3__45__cpo3endE)
_ZN39_INTERNAL_b3001d3b_4_k_cu_c733f1b0_60824cuda3std3__45__cpo3endE:
	.zero		1
	.type		_ZN39_INTERNAL_b3001d3b_4_k_cu_c733f1b0_60824cuda3std3__419piecewise_constructE,@object
	.size		_ZN39_INTERNAL_b3001d3b_4_k_cu_c733f1b0_60824cuda3std3__419piecewise_constructE,(_ZN39_INTERNAL_b3001d3b_4_k_cu_c733f1b0_60824cuda3std3__45__cpo4cendE - _ZN39_INTERNAL_b3001d3b_4_k_cu_c733f1b0_60824cuda3std3__419piecewise_constructE)
_ZN39_INTERNAL_b3001d3b_4_k_cu_c733f1b0_60824cuda3std3__419piecewise_constructE:
	.zero		1
	.type		_ZN39_INTERNAL_b3001d3b_4_k_cu_c733f1b0_60824cuda3std3__45__cpo4cendE,@object
	.size		_ZN39_INTERNAL_b3001d3b_4_k_cu_c733f1b0_60824cuda3std3__45__cpo4cendE,(_ZN39_INTERNAL_b3001d3b_4_k_cu_c733f1b0_60824cuda3std6ranges3__45__cpo4swapE - _ZN39_INTERNAL_b3001d3b_4_k_cu_c733f1b0_60824cuda3std3__45__cpo4cendE)
_ZN39_INTERNAL_b3001d3b_4_k_cu_c733f1b0_60824cuda3std3__45__cpo4cendE:
	.zero		1
	.type		_ZN39_INTERNAL_b3001d3b_4_k_cu_c733f1b0_60824cuda3std6ranges3__45__cpo4swapE,@object
	.size		_ZN39_INTERNAL_b3001d3b_4_k_cu_c733f1b0_60824cuda3std6ranges3__45__cpo4swapE,(.L_10 - _ZN39_INTERNAL_b3001d3b_4_k_cu_c733f1b0_60824cuda3std6ranges3__45__cpo4swapE)
_ZN39_INTERNAL_b3001d3b_4_k_cu_c733f1b0_60824cuda3std6ranges3__45__cpo4swapE:
	.zero		1
.L_10:


//--------------------- .nv.constant0._ZN7cutlass13device_kernelINS_4gemm6kernel13GemmUniversalIN4cute5tupleIJiiiiEEENS1_10collective13CollectiveMmaINS1_35MainloopSm100TmaUmmaWarpSpecializedILi3ELi2ELi4ENS5_IJNS4_1CILi1EEENSA_ILi2EEESB_EEEEENS5_IJNSA_ILi64EEESF_NSA_ILi32EEEEEENS_6half_tENS5_IJlSB_lEEESI_SJ_NS4_8TiledMMAINS4_8MMA_AtomIJNS4_20SM100_MMA_F16BF16_SSISI_SI_fLi64ELi64ELNS4_4UMMA5MajorE0ELSO_0ELNSN_7ScaleInE0ELSP_0EEEEEENS4_6LayoutINS5_IJSB_SB_SB_EEENS5_IJNSA_ILi0EEESU_SU_EEEEENS5_IJNS4_10UnderscoreESX_SX_EEEEENS4_23SM90_TMA_LOAD_MULTICASTENS4_14ComposedLayoutINS4_7SwizzleILi2ELi4ELi3EEENS4_18smem_ptr_flag_bitsILi16EEENSS_INS5_IJNSA_ILi8EEESG_EEENS5_IJSG_SB_EEEEEEEvNS4_8identityENS4_13SM90_TMA_LOADES1A_vS1B_EENS_8epilogue10collective18CollectiveEpilogueINS1E_23Sm100TmaWarpSpecializedILi3ELi2ELi16ELb1ELb0EEEJSH_NS5_IJNSS_ISF_SB_EENSS_ISG_SB_EEEEESI_SJ_SI_SJ_NS1E_6fusion15FusionCallbacksIS1I_NS1M_17LinearCombinationISI_fSI_fLNS_15FloatRoundStyleE2EEESH_S1L_JEEENS4_5SM1004TMEM4LOAD26SM100_TMEM_LOAD_16dp256b4xES1C_S1A_NS4_17SM75_U32x4_LDSM_NENS4_14SM90_TMA_STOREES1A_NS4_17SM90_U32x4_STSM_NENS4_39AutoVectorizingCopyWithAssumedAlignmentILi128EEEEEEvvEEEEvNT_6ParamsE --------------------------
	.section	.nv.constant0._ZN7cutlass13device_kernelINS_4gemm6kernel13GemmUniversalIN4cute5tupleIJiiiiEEENS1_10collective13CollectiveMmaINS1_35MainloopSm100TmaUmmaWarpSpecializedILi3ELi2ELi4ENS5_IJNS4_1CILi1EEENSA_ILi2EEESB_EEEEENS5_IJNSA_ILi64EEESF_NSA_ILi32EEEEEENS_6half_tENS5_IJlSB_lEEESI_SJ_NS4_8TiledMMAINS4_8MMA_AtomIJNS4_20SM100_MMA_F16BF16_SSISI_SI_fLi64ELi64ELNS4_4UMMA5MajorE0ELSO_0ELNSN_7ScaleInE0ELSP_0EEEEEENS4_6LayoutINS5_IJSB_SB_SB_EEENS5_IJNSA_ILi0EEESU_SU_EEEEENS5_IJNS4_10UnderscoreESX_SX_EEEEENS4_23SM90_TMA_LOAD_MULTICASTENS4_14ComposedLayoutINS4_7SwizzleILi2ELi4ELi3EEENS4_18smem_ptr_flag_bitsILi16EEENSS_INS5_IJNSA_ILi8EEESG_EEENS5_IJSG_SB_EEEEEEEvNS4_8identityENS4_13SM90_TMA_LOADES1A_vS1B_EENS_8epilogue10collective18CollectiveEpilogueINS1E_23Sm100TmaWarpSpecializedILi3ELi2ELi16ELb1ELb0EEEJSH_NS5_IJNSS_ISF_SB_EENSS_ISG_SB_EEEEESI_SJ_SI_SJ_NS1E_6fusion15FusionCallbacksIS1I_NS1M_17LinearCombinationISI_fSI_fLNS_15FloatRoundStyleE2EEESH_S1L_JEEENS4_5SM1004TMEM4LOAD26SM100_TMEM_LOAD_16dp256b4xES1C_S1A_NS4_17SM75_U32x4_LDSM_NENS4_14SM90_TMA_STOREES1A_NS4_17SM90_U32x4_STSM_NENS4_39AutoVectorizingCopyWithAssumedAlignmentILi128EEEEEEvvEEEEvNT_6ParamsE,"a",@progbits
	.sectionflags	@""
	.align	4
.nv.constant0._ZN7cutlass13device_kernelINS_4gemm6kernel13GemmUniversalIN4cute5tupleIJiiiiEEENS1_10collective13CollectiveMmaINS1_35MainloopSm100TmaUmmaWarpSpecializedILi3ELi2ELi4ENS5_IJNS4_1CILi1EEENSA_ILi2EEESB_EEEEENS5_IJNSA_ILi64EEESF_NSA_ILi32EEEEEENS_6half_tENS5_IJlSB_lEEESI_SJ_NS4_8TiledMMAINS4_8MMA_AtomIJNS4_20SM100_MMA_F16BF16_SSISI_SI_fLi64ELi64ELNS4_4UMMA5MajorE0ELSO_0ELNSN_7ScaleInE0ELSP_0EEEEEENS4_6LayoutINS5_IJSB_SB_SB_EEENS5_IJNSA_ILi0EEESU_SU_EEEEENS5_IJNS4_10UnderscoreESX_SX_EEEEENS4_23SM90_TMA_LOAD_MULTICASTENS4_14ComposedLayoutINS4_7SwizzleILi2ELi4ELi3EEENS4_18smem_ptr_flag_bitsILi16EEENSS_INS5_IJNSA_ILi8EEESG_EEENS5_IJSG_SB_EEEEEEEvNS4_8identityENS4_13SM90_TMA_LOADES1A_vS1B_EENS_8epilogue10collective18CollectiveEpilogueINS1E_23Sm100TmaWarpSpecializedILi3ELi2ELi16ELb1ELb0EEEJSH_NS5_IJNSS_ISF_SB_EENSS_ISG_SB_EEEEESI_SJ_SI_SJ_NS1E_6fusion15FusionCallbacksIS1I_NS1M_17LinearCombinationISI_fSI_fLNS_15FloatRoundStyleE2EEESH_S1L_JEEENS4_5SM1004TMEM4LOAD26SM100_TMEM_LOAD_16dp256b4xES1C_S1A_NS4_17SM75_U32x4_LDSM_NENS4_14SM90_TMA_STOREES1A_NS4_17SM90_U32x4_STSM_NENS4_39AutoVectorizingCopyWithAssumedAlignmentILi128EEEEEEvvEEEEvNT_6ParamsE:
	.zero		2944


//--------------------- SYMBOLS --------------------------

	.type		.nv.reservedSmem.offset0,@object
	.size		.nv.reservedSmem.offset0,0x4
	.type		.nv.reservedSmem.cap,@object
	.size		.nv.reservedSmem.cap,0x4
	.type		__assertfail,@function
